def attn_fwd(
    Q,
    K,
    V,
    Out,
    Lse,
    sm_scale,
    stride_qz,
    stride_qh,
    stride_qm,
    stride_qk,
    stride_kz,
    stride_kh,
    stride_kn,
    stride_kk,
    stride_vz,
    stride_vh,
    stride_vn,
    stride_vk,
    stride_oz,
    stride_oh,
    stride_om,
    stride_ok,
    seqlen_q,
    seqlen_k,
    BLOCK_M: tl.constexpr,
    BLOCK_N: tl.constexpr,
    HEAD_DIM: tl.constexpr,
    CAUSAL: tl.constexpr,
):
    start_m = tl.program_id(0)
    off_hz = tl.program_id(1)
    q_off = off_hz * stride_qh
    k_off = off_hz * stride_kh
    v_off = off_hz * stride_vh
    offs_m = start_m * BLOCK_M + tl.arange(0, BLOCK_M)
    offs_d = tl.arange(0, HEAD_DIM)
    offs_n = tl.arange(0, BLOCK_N)
    q_ptrs = Q + q_off + offs_m[:, None] * stride_qm + offs_d[None, :] * stride_qk
    k_ptrs = K + k_off + offs_d[:, None] * stride_kk + offs_n[None, :] * stride_kn
    v_ptrs = V + v_off + offs_n[:, None] * stride_vn + offs_d[None, :] * stride_vk
    m_i = tl.full([BLOCK_M], float("-inf"), dtype=tl.float32)
    l_i = tl.zeros([BLOCK_M], dtype=tl.float32) + 1.0
    acc = tl.zeros([BLOCK_M, HEAD_DIM], dtype=tl.float32)
    q = tl.load(q_ptrs)
    acc, l_i, m_i = _attn_fwd_inner(
        acc,
        l_i,
        m_i,
        q,
        k_ptrs,
        v_ptrs,
        sm_scale,
        stride_kn,
        stride_vn,
        start_m,
        seqlen_k,
        BLOCK_M,
        BLOCK_N,
        HEAD_DIM,
        CAUSAL,
    )
    acc = acc / l_i[:, None]
    lse = m_i + tl.math.log2(l_i) / 1.4426950408889634
    o_ptrs = (
        Out
        + off_hz * stride_oh
        + offs_m[:, None] * stride_om
        + offs_d[None, :] * stride_ok
    )
    tl.store(o_ptrs, acc.to(Out.dtype.element_ty))
    tl.store(Lse + off_hz * seqlen_q + offs_m, lse)

# config = {"BLOCK_M": 64, "BLOCK_N": 64, "HEAD_DIM": 32, "arch": "sm_100", "causal": false, "dtype": "fp8e4m3", "num_stages": 2, "num_warps": 8}
# arch = sm_100


// ===== COMPILED SASS (sm_100a) =====

	.target	sm_100a

	.elftype	@"ET_EXEC"


//--------------------- .note.nv.tkinfo           --------------------------
	.section	.note.nv.tkinfo,"",@"SHT_NOTE"
	.sectionflags	@"SHF_NOTE_NV_TKINFO"
	.tkinfo
        /*0018*/ 	.word	0x00000081
        /*0030*/ 	.string	""
        /*0030*/ 	.string	"ptxas-blackwell"
        /*0030*/ 	.string	"Cuda compilation tools, release 12.9, V12.9.86"
        /*0030*/ 	.string	"Build cuda_12.9.r12.9/compiler.36037853_0"
        /*0030*/ 	.string	"-v  -suppress-debug-info  -lineinfo  -arch sm_100a "



//--------------------- .note.nv.cuver            --------------------------
	.section	.note.nv.cuver,"",@"SHT_NOTE"
	.sectionflags	@"SHF_NOTE_NV_CUVER"
        /*0018*/ 	.short	0x0001
        /*001a*/ 	.short	0x0064
        /*001c*/ 	.short	0x0001
        /*001e*/ 	.short	0x0000
        /*0020*/ 	.short	0x0001
        /*0022*/ 	.short	0x0000


//--------------------- .nv.info                  --------------------------
	.section	.nv.info,"",@"SHT_CUDA_INFO"
	.align	4


	//----- nvinfo : EIATTR_REGCOUNT
	.align		4
        /*0000*/ 	.byte	0x04, 0x2f
        /*0002*/ 	.short	(.L_5 - .L_4)
	.align		4
.L_4:
        /*0004*/ 	.word	index@(attn_fwd)
        /*0008*/ 	.word	0x00000050


	//----- nvinfo : EIATTR_FRAME_SIZE
	.align		4
.L_5:
        /*000c*/ 	.byte	0x04, 0x11
        /*000e*/ 	.short	(.L_7 - .L_6)
	.align		4
.L_6:
        /*0010*/ 	.word	index@($__internal_2_$__cuda_sm10x_tcgen05_guardrail_trap_unallocated_columns_being_dealloced)
        /*0014*/ 	.word	0x00000000


	//----- nvinfo : EIATTR_FRAME_SIZE
	.align		4
.L_7:
        /*0018*/ 	.byte	0x04, 0x11
        /*001a*/ 	.short	(.L_9 - .L_8)
	.align		4
.L_8:
        /*001c*/ 	.word	index@($__internal_1_$__cuda_sm10x_tcgen05_guardrail_trap_phase_invalid_during_alloc)
        /*0020*/ 	.word	0x00000000


	//----- nvinfo : EIATTR_FRAME_SIZE
	.align		4
.L_9:
        /*0024*/ 	.byte	0x04, 0x11
        /*0026*/ 	.short	(.L_11 - .L_10)
	.align		4
.L_10:
        /*0028*/ 	.word	index@($__internal_0_$__cuda_sm10x_tcgen05_guardrail_trap_col_being_dealloced_not_returned_by_alloc)
        /*002c*/ 	.word	0x00000000


	//----- nvinfo : EIATTR_FRAME_SIZE
	.align		4
.L_11:
        /*0030*/ 	.byte	0x04, 0x11
        /*0032*/ 	.short	(.L_13 - .L_12)
	.align		4
.L_12:
        /*0034*/ 	.word	index@(attn_fwd)
        /*0038*/ 	.word	0x00000000


	//----- nvinfo : EIATTR_MIN_STACK_SIZE
	.align		4
.L_13:
        /*003c*/ 	.byte	0x04, 0x12
        /*003e*/ 	.short	(.L_15 - .L_14)
	.align		4
.L_14:
        /*0040*/ 	.word	index@(attn_fwd)
        /*0044*/ 	.word	0x00000000
.L_15:


//--------------------- .nv.info.attn_fwd         --------------------------
	.section	.nv.info.attn_fwd,"",@"SHT_CUDA_INFO"
	.sectionflags	@""
	.align	4


	//----- nvinfo : EIATTR_CUDA_API_VERSION
	.align		4
        /*0000*/ 	.byte	0x04, 0x37
        /*0002*/ 	.short	(.L_17 - .L_16)
.L_16:
        /*0004*/ 	.word	0x00000081


	//----- nvinfo : EIATTR_KPARAM_INFO
	.align		4
.L_17:
        /*0008*/ 	.byte	0x04, 0x17
        /*000a*/ 	.short	(.L_19 - .L_18)
.L_18:
        /*000c*/ 	.word	0x00000000
        /*0010*/ 	.short	0x0019
        /*0012*/ 	.short	0x0080
        /*0014*/ 	.byte	0x00, 0xf4, 0x21, 0x00


	//----- nvinfo : EIATTR_KPARAM_INFO
	.align		4
.L_19:
        /*0018*/ 	.byte	0x04, 0x17
        /*001a*/ 	.short	(.L_21 - .L_20)
.L_20:
        /*001c*/ 	.word	0x00000000
        /*0020*/ 	.short	0x0018
        /*0022*/ 	.short	0x0078
        /*0024*/ 	.byte	0x00, 0xf4, 0x21, 0x00


	//----- nvinfo : EIATTR_KPARAM_INFO
	.align		4
.L_21:
        /*0028*/ 	.byte	0x04, 0x17
        /*002a*/ 	.short	(.L_23 - .L_22)
.L_22:
        /*002c*/ 	.word	0x00000000
        /*0030*/ 	.short	0x0017
        /*0032*/ 	.short	0x0070
        /*0034*/ 	.byte	0x00, 0xf0, 0x11, 0x00


	//----- nvinfo : EIATTR_KPARAM_INFO
	.align		4
.L_23:
        /*0038*/ 	.byte	0x04, 0x17
        /*003a*/ 	.short	(.L_25 - .L_24)
.L_24:
        /*003c*/ 	.word	0x00000000
        /*0040*/ 	.short	0x0016
        /*0042*/ 	.short	0x006c
        /*0044*/ 	.byte	0x00, 0xf0, 0x11, 0x00


	//----- nvinfo : EIATTR_KPARAM_INFO
	.align		4
.L_25:
        /*0048*/ 	.byte	0x04, 0x17
        /*004a*/ 	.short	(.L_27 - .L_26)
.L_26:
        /*004c*/ 	.word	0x00000000
        /*0050*/ 	.short	0x0015
        /*0052*/ 	.short	0x0068
        /*0054*/ 	.byte	0x00, 0xf0, 0x11, 0x00


	//----- nvinfo : EIATTR_KPARAM_INFO
	.align		4
.L_27:
        /*0058*/ 	.byte	0x04, 0x17
        /*005a*/ 	.short	(.L_29 - .L_28)
.L_28:
        /*005c*/ 	.word	0x00000000
        /*0060*/ 	.short	0x0014
        /*0062*/ 	.short	0x0064
        /*0064*/ 	.byte	0x00, 0xf0, 0x11, 0x00


	//----- nvinfo : EIATTR_KPARAM_INFO
	.align		4
.L_29:
        /*0068*/ 	.byte	0x04, 0x17
        /*006a*/ 	.short	(.L_31 - .L_30)
.L_30:
        /*006c*/ 	.word	0x00000000
        /*0070*/ 	.short	0x0013
        /*0072*/ 	.short	0x0060
        /*0074*/ 	.byte	0x00, 0xf0, 0x11, 0x00


	//----- nvinfo : EIATTR_KPARAM_INFO
	.align		4
.L_31:
        /*0078*/ 	.byte	0x04, 0x17
        /*007a*/ 	.short	(.L_33 - .L_32)
.L_32:
        /*007c*/ 	.word	0x00000000
        /*0080*/ 	.short	0x0012
        /*0082*/ 	.short	0x005c
        /*0084*/ 	.byte	0x00, 0xf0, 0x11, 0x00


	//----- nvinfo : EIATTR_KPARAM_INFO
	.align		4
.L_33:
        /*0088*/ 	.byte	0x04, 0x17
        /*008a*/ 	.short	(.L_35 - .L_34)
.L_34:
        /*008c*/ 	.word	0x00000000
        /*0090*/ 	.short	0x0011
        /*0092*/ 	.short	0x0058
        /*0094*/ 	.byte	0x00, 0xf0, 0x11, 0x00


	//----- nvinfo : EIATTR_KPARAM_INFO
	.align		4
.L_35:
        /*0098*/ 	.byte	0x04, 0x17
        /*009a*/ 	.short	(.L_37 - .L_36)
.L_36:
        /*009c*/ 	.word	0x00000000
        /*00a0*/ 	.short	0x0010
        /*00a2*/ 	.short	0x0054
        /*00a4*/ 	.byte	0x00, 0xf0, 0x11, 0x00


	//----- nvinfo : EIATTR_KPARAM_INFO
	.align		4
.L_37:
        /*00a8*/ 	.byte	0x04, 0x17
        /*00aa*/ 	.short	(.L_39 - .L_38)
.L_38:
        /*00ac*/ 	.word	0x00000000
        /*00b0*/ 	.short	0x000f
        /*00b2*/ 	.short	0x0050
        /*00b4*/ 	.byte	0x00, 0xf0, 0x11, 0x00


	//----- nvinfo : EIATTR_KPARAM_INFO
	.align		4
.L_39:
        /*00b8*/ 	.byte	0x04, 0x17
        /*00ba*/ 	.short	(.L_41 - .L_40)
.L_40:
        /*00bc*/ 	.word	0x00000000
        /*00c0*/ 	.short	0x000e
        /*00c2*/ 	.short	0x004c
        /*00c4*/ 	.byte	0x00, 0xf0, 0x11, 0x00


	//----- nvinfo : EIATTR_KPARAM_INFO
	.align		4
.L_41:
        /*00c8*/ 	.byte	0x04, 0x17
        /*00ca*/ 	.short	(.L_43 - .L_42)
.L_42:
        /*00cc*/ 	.word	0x00000000
        /*00d0*/ 	.short	0x000d
        /*00d2*/ 	.short	0x0048
        /*00d4*/ 	.byte	0x00, 0xf0, 0x11, 0x00


	//----- nvinfo : EIATTR_KPARAM_INFO
	.align		4
.L_43:
        /*00d8*/ 	.byte	0x04, 0x17
        /*00da*/ 	.short	(.L_45 - .L_44)
.L_44:
        /*00dc*/ 	.word	0x00000000
        /*00e0*/ 	.short	0x000c
        /*00e2*/ 	.short	0x0044
        /*00e4*/ 	.byte	0x00, 0xf0, 0x11, 0x00


	//----- nvinfo : EIATTR_KPARAM_INFO
	.align		4
.L_45:
        /*00e8*/ 	.byte	0x04, 0x17
        /*00ea*/ 	.short	(.L_47 - .L_46)
.L_46:
        /*00ec*/ 	.word	0x00000000
        /*00f0*/ 	.short	0x000b
        /*00f2*/ 	.short	0x0040
        /*00f4*/ 	.byte	0x00, 0xf0, 0x11, 0x00


	//----- nvinfo : EIATTR_KPARAM_INFO
	.align		4
.L_47:
        /*00f8*/ 	.byte	0x04, 0x17
        /*00fa*/ 	.short	(.L_49 - .L_48)
.L_48:
        /*00fc*/ 	.word	0x00000000
        /*0100*/ 	.short	0x000a
        /*0102*/ 	.short	0x003c
        /*0104*/ 	.byte	0x00, 0xf0, 0x11, 0x00


	//----- nvinfo : EIATTR_KPARAM_INFO
	.align		4
.L_49:
        /*0108*/ 	.byte	0x04, 0x17
        /*010a*/ 	.short	(.L_51 - .L_50)
.L_50:
        /*010c*/ 	.word	0x00000000
        /*0110*/ 	.short	0x0009
        /*0112*/ 	.short	0x0038
        /*0114*/ 	.byte	0x00, 0xf0, 0x11, 0x00


	//----- nvinfo : EIATTR_KPARAM_INFO
	.align		4
.L_51:
        /*0118*/ 	.byte	0x04, 0x17
        /*011a*/ 	.short	(.L_53 - .L_52)
.L_52:
        /*011c*/ 	.word	0x00000000
        /*0120*/ 	.short	0x0008
        /*0122*/ 	.short	0x0034
        /*0124*/ 	.byte	0x00, 0xf0, 0x11, 0x00


	//----- nvinfo : EIATTR_KPARAM_INFO
	.align		4
.L_53:
        /*0128*/ 	.byte	0x04, 0x17
        /*012a*/ 	.short	(.L_55 - .L_54)
.L_54:
        /*012c*/ 	.word	0x00000000
        /*0130*/ 	.short	0x0007
        /*0132*/ 	.short	0x0030
        /*0134*/ 	.byte	0x00, 0xf0, 0x11, 0x00


	//----- nvinfo : EIATTR_KPARAM_INFO
	.align		4
.L_55:
        /*0138*/ 	.byte	0x04, 0x17
        /*013a*/ 	.short	(.L_57 - .L_56)
.L_56:
        /*013c*/ 	.word	0x00000000
        /*0140*/ 	.short	0x0006
        /*0142*/ 	.short	0x002c
        /*0144*/ 	.byte	0x00, 0xf0, 0x11, 0x00


	//----- nvinfo : EIATTR_KPARAM_INFO
	.align		4
.L_57:
        /*0148*/ 	.byte	0x04, 0x17
        /*014a*/ 	.short	(.L_59 - .L_58)
.L_58:
        /*014c*/ 	.word	0x00000000
        /*0150*/ 	.short	0x0005
        /*0152*/ 	.short	0x0028
        /*0154*/ 	.byte	0x00, 0xf0, 0x11, 0x00


	//----- nvinfo : EIATTR_KPARAM_INFO
	.align		4
.L_59:
        /*0158*/ 	.byte	0x04, 0x17
        /*015a*/ 	.short	(.L_61 - .L_60)
.L_60:
        /*015c*/ 	.word	0x00000000
        /*0160*/ 	.short	0x0004
        /*0162*/ 	.short	0x0020
        /*0164*/ 	.byte	0x00, 0xf4, 0x21, 0x00


	//----- nvinfo : EIATTR_KPARAM_INFO
	.align		4
.L_61:
        /*0168*/ 	.byte	0x04, 0x17
        /*016a*/ 	.short	(.L_63 - .L_62)
.L_62:
        /*016c*/ 	.word	0x00000000
        /*0170*/ 	.short	0x0003
        /*0172*/ 	.short	0x0018
        /*0174*/ 	.byte	0x00, 0xf4, 0x21, 0x00


	//----- nvinfo : EIATTR_KPARAM_INFO
	.align		4
.L_63:
        /*0178*/ 	.byte	0x04, 0x17
        /*017a*/ 	.short	(.L_65 - .L_64)
.L_64:
        /*017c*/ 	.word	0x00000000
        /*0180*/ 	.short	0x0002
        /*0182*/ 	.short	0x0010
        /*0184*/ 	.byte	0x00, 0xf4, 0x21, 0x00


	//----- nvinfo : EIATTR_KPARAM_INFO
	.align		4
.L_65:
        /*0188*/ 	.byte	0x04, 0x17
        /*018a*/ 	.short	(.L_67 - .L_66)
.L_66:
        /*018c*/ 	.word	0x00000000
        /*0190*/ 	.short	0x0001
        /*0192*/ 	.short	0x0008
        /*0194*/ 	.byte	0x00, 0xf4, 0x21, 0x00


	//----- nvinfo : EIATTR_KPARAM_INFO
	.align		4
.L_67:
        /*0198*/ 	.byte	0x04, 0x17
        /*019a*/ 	.short	(.L_69 - .L_68)
.L_68:
        /*019c*/ 	.word	0x00000000
        /*01a0*/ 	.short	0x0000
        /*01a2*/ 	.short	0x0000
        /*01a4*/ 	.byte	0x00, 0xf4, 0x21, 0x00


	//----- nvinfo : EIATTR_AT_ENTRY_FRAGMENTS
	.align		4
.L_69:
        /*01a8*/ 	.byte	0x04, 0x4f
        /*01aa*/ 	.short	(.L_71 - .L_70)


	//   ....[0]....
.L_70:
        /*01ac*/ 	.word	0x00000004


	//----- nvinfo : EIATTR_RESERVED_SMEM_USED
	.align		4
.L_71:
        /*01b0*/ 	.byte	0x01, 0x41
	.zero		2


	//----- nvinfo : EIATTR_SPARSE_MMA_MASK
	.align		4
        /*01b4*/ 	.byte	0x03, 0x50
        /*01b6*/ 	.short	0x0000


	//----- nvinfo : EIATTR_TCGEN05_1CTA_USED
	.align		4
        /*01b8*/ 	.byte	0x01, 0x51
	.zero		2


	//----- nvinfo : EIATTR_MAXREG_COUNT
	.align		4
        /*01bc*/ 	.byte	0x03, 0x1b
        /*01be*/ 	.short	0x00ff


	//----- nvinfo : EIATTR_NUM_BARRIERS
	.align		4
        /*01c0*/ 	.byte	0x02, 0x4c
        /*01c2*/ 	.byte	0x01
	.zero		1


	//----- nvinfo : EIATTR_INT_WARP_WIDE_INSTR_OFFSETS
	.align		4
        /*01c4*/ 	.byte	0x04, 0x31
        /*01c6*/ 	.short	(.L_73 - .L_72)


	//   ....[0]....
.L_72:
        /*01c8*/ 	.word	0x00000a60


	//   ....[1]....
        /*01cc*/ 	.word	0x00000b20


	//   ....[2]....
        /*01d0*/ 	.word	0x00000d00


	//   ....[3]....
        /*01d4*/ 	.word	0x00000da0


	//   ....[4]....
        /*01d8*/ 	.word	0x00002320


	//   ....[5]....
        /*01dc*/ 	.word	0x00004060


	//   ....[6]....
        /*01e0*/ 	.word	0x000040b0


	//----- nvinfo : EIATTR_COOP_GROUP_MASK_REGIDS
	.align		4
.L_73:
        /*01e4*/ 	.byte	0x04, 0x29
        /*01e6*/ 	.short	(.L_75 - .L_74)


	//   ....[0]....
.L_74:
        /*01e8*/ 	.word	0xffffffff


	//   ....[1]....
        /*01ec*/ 	.word	0xffffffff


	//   ....[2]....
        /*01f0*/ 	.word	0xffffffff


	//   ....[3]....
        /*01f4*/ 	.word	0xffffffff


	//   ....[4]....
        /*01f8*/ 	.word	0xffffffff


	//   ....[5]....
        /*01fc*/ 	.word	0xffffffff


	//   ....[6]....
        /*0200*/ 	.word	0xffffffff


	//   ....[7]....
        /*0204*/ 	.word	0xffffffff


	//   ....[8]....
        /*0208*/ 	.word	0xffffffff


	//   ....[9]....
        /*020c*/ 	.word	0xffffffff


	//   ....[10]....
        /*0210*/ 	.word	0xffffffff


	//   ....[11]....
        /*0214*/ 	.word	0xffffffff


	//----- nvinfo : EIATTR_COOP_GROUP_INSTR_OFFSETS
	.align		4
.L_75:
        /*0218*/ 	.byte	0x04, 0x28
        /*021a*/ 	.short	(.L_77 - .L_76)


	//   ....[0]....
.L_76:
        /*021c*/ 	.word	0x00000050


	//   ....[1]....
        /*0220*/ 	.word	0x00000310


	//   ....[2]....
        /*0224*/ 	.word	0x00001290


	//   ....[3]....
        /*0228*/ 	.word	0x000014d0


	//   ....[4]....
        /*022c*/ 	.word	0x00001920


	//   ....[5]....
        /*0230*/ 	.word	0x00001980


	//   ....[6]....
        /*0234*/ 	.word	0x00002720


	//   ....[7]....
        /*0238*/ 	.word	0x00002770


	//   ....[8]....
        /*023c*/ 	.word	0x00002bd0


	//   ....[9]....
        /*0240*/ 	.word	0x00002c20


	//   ....[10]....
        /*0244*/ 	.word	0x00003ef0


	//   ....[11]....
        /*0248*/ 	.word	0x00004160


	//----- nvinfo : EIATTR_VRC_CTA_INIT_COUNT
	.align		4
.L_77:
        /*024c*/ 	.byte	0x02, 0x4a
        /*024e*/ 	.byte	0x80
	.zero		1


	//----- nvinfo : EIATTR_MBARRIER_INSTR_OFFSETS
	.align		4
        /*0250*/ 	.byte	0x04, 0x39
        /*0252*/ 	.short	(.L_79 - .L_78)


	//   ....[0]....
.L_78:
        /*0254*/ 	.word	0x00000c00
        /*0258*/ 	.word	0x000000ff
        /*025c*/ 	.word	0x00000000
        /*0260*/ 	.short	0x0100
        /*0262*/ 	.byte	0x10
	.zero		1


	//   ....[1]....
        /*0264*/ 	.word	0x00000d90
        /*0268*/ 	.word	0x000000ff
        /*026c*/ 	.word	0x00003008
        /*0270*/ 	.short	0x0100
        /*0272*/ 	.byte	0x0e
	.zero		1


	//   ....[2]....
        /*0274*/ 	.word	0x00000e60
        /*0278*/ 	.word	0x000000ff
        /*027c*/ 	.word	0x00002000
        /*0280*/ 	.short	0x0100
        /*0282*/ 	.byte	0x0e
	.zero		1


	//   ....[3]....
        /*0284*/ 	.word	0x00000fa0
        /*0288*/ 	.word	0x000000ff
        /*028c*/ 	.word	0x00002000
        /*0290*/ 	.short	0x010a
        /*0292*/ 	.byte	0x0e
	.zero		1


	//   ....[4]....
        /*0294*/ 	.word	0x00001070
        /*0298*/ 	.word	0x000000ff
        /*029c*/ 	.word	0x00002000
        /*02a0*/ 	.short	0x0108
        /*02a2*/ 	.byte	0x0e
	.zero		1


	//   ....[5]....
        /*02a4*/ 	.word	0x00002410
        /*02a8*/ 	.word	0x000000ff
        /*02ac*/ 	.word	0x00003010
        /*02b0*/ 	.short	0x0100
        /*02b2*/ 	.byte	0x0e
	.zero		1


	//   ....[6]....
        /*02b4*/ 	.word	0x00002500
        /*02b8*/ 	.word	0x000000ff
        /*02bc*/ 	.word	0x00003010
        /*02c0*/ 	.short	0x010a
        /*02c2*/ 	.byte	0x0e
	.zero		1


	//   ....[7]....
        /*02c4*/ 	.word	0x00002580
        /*02c8*/ 	.word	0x000000ff
        /*02cc*/ 	.word	0x00003010
        /*02d0*/ 	.short	0x0108
        /*02d2*/ 	.byte	0x0e
	.zero		1


	//   ....[8]....
        /*02d4*/ 	.word	0x00002c90
        /*02d8*/ 	.word	0x000000ff
        /*02dc*/ 	.word	0x00000000
        /*02e0*/ 	.short	0x010a
        /*02e2*/ 	.byte	0x10
	.zero		1


	//   ....[9]....
        /*02e4*/ 	.word	0x00003370
        /*02e8*/ 	.word	0x000000ff
        /*02ec*/ 	.word	0x00000000
        /*02f0*/ 	.short	0x010a
        /*02f2*/ 	.byte	0x10
	.zero		1


	//   ....[10]....
        /*02f4*/ 	.word	0x00003500
        /*02f8*/ 	.word	0x000000ff
        /*02fc*/ 	.word	0x00003000
        /*0300*/ 	.short	0x0108
        /*0302*/ 	.byte	0x0e
	.zero		1


	//   ....[11]....
        /*0304*/ 	.word	0x000035d0
        /*0308*/ 	.word	0x000000ff
        /*030c*/ 	.word	0x00003008
        /*0310*/ 	.short	0x0108
        /*0312*/ 	.byte	0x0e
	.zero		1


	//   ....[12]....
        /*0314*/ 	.word	0x00004180
        /*0318*/ 	.word	0x000000ff
        /*031c*/ 	.word	0x00002000
        /*0320*/ 	.short	0x010a
        /*0322*/ 	.byte	0x0e
	.zero		1


	//   ....[13]....
        /*0324*/ 	.word	0x000041b0
        /*0328*/ 	.word	0x000000ff
        /*032c*/ 	.word	0x00003010
        /*0330*/ 	.short	0x010a
        /*0332*/ 	.byte	0x0e
	.zero		1


	//   ....[14]....
        /*0334*/ 	.word	0x000041e0
        /*0338*/ 	.word	0x000000ff
        /*033c*/ 	.word	0x00000000
        /*0340*/ 	.short	0x010a
        /*0342*/ 	.byte	0x10
	.zero		1


	//   ....[15]....
        /*0344*/ 	.word	0x00004210
        /*0348*/ 	.word	0x000000ff
        /*034c*/ 	.word	0x00000000
        /*0350*/ 	.short	0x010a
        /*0352*/ 	.byte	0x10
	.zero		1


	//----- nvinfo : EIATTR_NUM_MBARRIERS
	.align		4
.L_79:
        /*0354*/ 	.byte	0x03, 0x38
        /*0356*/ 	.short	0xffff


	//----- nvinfo : EIATTR_EXIT_INSTR_OFFSETS
	.align		4
        /*0358*/ 	.byte	0x04, 0x1c
        /*035a*/ 	.short	(.L_81 - .L_80)


	//   ....[0]....
.L_80:
        /*035c*/ 	.word	0x00004170


	//----- nvinfo : EIATTR_REQNTID
	.align		4
.L_81:
        /*0360*/ 	.byte	0x04, 0x10
        /*0362*/ 	.short	(.L_83 - .L_82)
.L_82:
        /*0364*/ 	.word	0x00000100
        /*0368*/ 	.word	0x00000001
        /*036c*/ 	.word	0x00000001


	//----- nvinfo : EIATTR_CRS_STACK_SIZE
	.align		4
.L_83:
        /*0370*/ 	.byte	0x04, 0x1e
        /*0372*/ 	.short	(.L_85 - .L_84)
.L_84:
        /*0374*/ 	.word	0x00000000


	//----- nvinfo : EIATTR_CBANK_PARAM_SIZE
	.align		4
.L_85:
        /*0378*/ 	.byte	0x03, 0x19
        /*037a*/ 	.short	0x0088


	//----- nvinfo : EIATTR_PARAM_CBANK
	.align		4
        /*037c*/ 	.byte	0x04, 0x0a
        /*037e*/ 	.short	(.L_87 - .L_86)
	.align		4
.L_86:
        /*0380*/ 	.word	index@(.nv.constant0.attn_fwd)
        /*0384*/ 	.short	0x0380
        /*0386*/ 	.short	0x0088


	//----- nvinfo : EIATTR_SW_WAR
	.align		4
.L_87:
        /*0388*/ 	.byte	0x04, 0x36
        /*038a*/ 	.short	(.L_89 - .L_88)
.L_88:
        /*038c*/ 	.word	0x00000008
.L_89:


//--------------------- .nv.compat                --------------------------
	.section	.nv.compat,"",@"SHT_CUDA_COMPAT_INFO"
	.align	4
        /*0000*/ 	.byte	0x02, 0x02, 0x02, 0x00, 0x02, 0x05, 0x05, 0x00, 0x02, 0x03, 0x00, 0x00, 0x02, 0x06, 0x01, 0x00


//--------------------- .nv.callgraph             --------------------------
	.section	.nv.callgraph,"",@"SHT_CUDA_CALLGRAPH"
	.align	4
	.sectionentsize	8
	.align		4
        /*0000*/ 	.word	0x00000000
	.align		4
        /*0004*/ 	.word	0xffffffff
	.align		4
        /*0008*/ 	.word	0x00000000
	.align		4
        /*000c*/ 	.word	0xfffffffe
	.align		4
        /*0010*/ 	.word	0x00000000
	.align		4
        /*0014*/ 	.word	0xfffffffd
	.align		4
        /*0018*/ 	.word	0x00000000
	.align		4
        /*001c*/ 	.word	0xfffffffc


//--------------------- .nv.constant4             --------------------------
	.section	.nv.constant4,"a",@progbits
	.align	8
	.align		8
.nv.constant4:
        /*0000*/ 	.dword	_$_str


//--------------------- .text.attn_fwd            --------------------------
	.section	.text.attn_fwd,"ax",@progbits
	.align	128
        .global         attn_fwd
        .type           attn_fwd,@function
        .size           attn_fwd,(.L_x_27 - attn_fwd)
        .other          attn_fwd,@"STO_CUDA_ENTRY STV_DEFAULT"
attn_fwd:
.text.attn_fwd:
[----:B------:R-:W0:Y:S01]  /*0000*/  LDC R1, c[0x0][0x37c] ;  /* 0x0000df00ff017b82 */ /* 0x000e220000000800 */
[----:B------:R-:W1:Y:S02]  /*0010*/  S2R R2, SR_TID.X ;  /* 0x0000000000027919 */ /* 0x000e640000002100 */
[----:B-1----:R-:W-:-:S13]  /*0020*/  ISETP.GE.U32.AND P1, PT, R2, 0x20, PT ;  /* 0x000000200200780c */ /* 0x002fda0003f26070 */
[----:B------:R-:W-:Y:S05]  /*0030*/  @P1 BRA `(.L_x_0) ;  /* 0x0000000000b81947 */ /* 0x000fea0003800000 */
[----:B------:R-:W1:Y:S01]  /*0040*/  S2UR UR6, SR_CgaCtaId ;  /* 0x00000000000679c3 */ /* 0x000e620000008800 */
[----:B------:R-:W-:Y:S01]  /*0050*/  NOP ;  /* 0x0000000000007918 */ /* 0x000fe20000000000 */
[----:B------:R-:W-:Y:S02]  /*0060*/  UMOV UR4, 0x40 ;  /* 0x0000004000047882 */ /* 0x000fe40000000000 */
[----:B-1----:R-:W-:-:S09]  /*0070*/  ULEA UR4, UR6, UR4, 0x18 ;  /* 0x0000000406047291 */ /* 0x002fd2000f8ec0ff */
[----:B------:R-:W1:Y:S01]  /*0080*/  LDS.U8 R0, [UR4] ;  /* 0x00000004ff007984 */ /* 0x000e620008000000 */
[----:B------:R-:W-:Y:S02]  /*0090*/  UMOV UR4, 0x400 ;  /* 0x0000040000047882 */ /* 0x000fe40000000000 */
[----:B------:R-:W-:Y:S01]  /*00a0*/  ULEA UR4, UR6, UR4, 0x18 ;  /* 0x0000000406047291 */ /* 0x000fe2000f8ec0ff */
[----:B-1----:R-:W-:-:S13]  /*00b0*/  ISETP.NE.AND P0, PT, R0, RZ, PT ;  /* 0x000000ff0000720c */ /* 0x002fda0003f05270 */
[----:B------:R-:W-:Y:S05]  /*00c0*/  @P0 BRA `(.L_x_1) ;  /* 0x00000000007c0947 */ /* 0x000fea0003800000 */
[----:B------:R-:W-:-:S13]  /*00d0*/  ELECT P0, URZ, PT ;  /* 0x0000000000ff782f */ /* 0x000fda0003800000 */
[----:B------:R-:W-:Y:S05]  /*00e0*/  @!P0 BRA `(.L_x_2) ;  /* 0x0000000000848947 */ /* 0x000fea0003800000 */
[----:B------:R-:W-:Y:S01]  /*00f0*/  UMOV UR5, 0x2 ;  /* 0x0000000200057882 */ /* 0x000fe20000000000 */
[----:B------:R-:W-:Y:S02]  /*0100*/  IMAD.MOV.U32 R5, RZ, RZ, 0x1 ;  /* 0x00000001ff057424 */ /* 0x000fe400078e00ff */
[----:B------:R-:W-:Y:S02]  /*0110*/  IMAD.MOV.U32 R3, RZ, RZ, 0x3 ;  /* 0x00000003ff037424 */ /* 0x000fe400078e00ff */
[----:B------:R-:W-:Y:S04]  /*0120*/  DEPBAR.LE SB1, 0x36 ;  /* 0x00009d800000791a */ /* 0x000fe80000000000 */
[----:B------:R-:W1:Y:S02]  /*0130*/  UTCATOMSWS.FIND_AND_SET.ALIGN UP0, UR5, UR5 ;  /* 0x00000005000575e3 */ /* 0x000e640008000800 */
[----:B-1----:R-:W-:-:S04]  /*0140*/  PLOP3.LUT P0, PT, PT, PT, UP0, 0x80, 0x8 ;  /* 0x000000000008781c */ /* 0x002fc80003f0f008 */
[----:B------:R-:W-:-:S04]  /*0150*/  SEL R0, RZ, 0xffffffff, !P0 ;  /* 0xffffffffff007807 */ /* 0x000fc80004000000 */
[----:B------:R-:W-:Y:S01]  /*0160*/  ISETP.NE.AND P0, PT, R0, RZ, PT ;  /* 0x000000ff0000720c */ /* 0x000fe20003f05270 */
[----:B------:R-:W-:-:S12]  /*0170*/  IMAD.U32 R0, RZ, RZ, UR5 ;  /* 0x00000005ff007e24 */ /* 0x000fd8000f8e00ff */
[----:B------:R-:W-:Y:S05]  /*0180*/  @P0 BRA `(.L_x_3) ;  /* 0x0000000000240947 */ /* 0x000fea0003800000 */
.L_x_4:
[----:B------:R-:W-:Y:S05]  /*0190*/  NANOSLEEP 0x64 ;  /* 0x000000640000795d */ /* 0x000fea0003800000 */
[----:B------:R-:W-:-:S05]  /*01a0*/  UMOV UR5, 0x2 ;  /* 0x0000000200057882 */ /* 0x000fca0000000000 */
[----:B------:R-:W-:Y:S04]  /*01b0*/  DEPBAR.LE SB1, 0x36 ;  /* 0x00009d800000791a */ /* 0x000fe80000000000 */
[----:B------:R-:W1:Y:S02]  /*01c0*/  UTCATOMSWS.FIND_AND_SET.ALIGN UP0, UR5, UR5 ;  /* 0x00000005000575e3 */ /* 0x000e640008000800 */
[----:B-1----:R-:W-:-:S04]  /*01d0*/  PLOP3.LUT P0, PT, PT, PT, UP0, 0x80, 0x8 ;  /* 0x000000000008781c */ /* 0x002fc80003f0f008 */
[----:B------:R-:W-:-:S04]  /*01e0*/  SEL R0, RZ, 0xffffffff, !P0 ;  /* 0xffffffffff007807 */ /* 0x000fc80004000000 */
[----:B------:R-:W-:Y:S01]  /*01f0*/  ISETP.NE.AND P0, PT, R0, RZ, PT ;  /* 0x000000ff0000720c */ /* 0x000fe20003f05270 */
[----:B------:R-:W-:-:S12]  /*0200*/  IMAD.U32 R0, RZ, RZ, UR5 ;  /* 0x00000005ff007e24 */ /* 0x000fd8000f8e00ff */
[----:B------:R-:W-:Y:S05]  /*0210*/  @!P0 BRA `(.L_x_4) ;  /* 0xfffffffc00dc8947 */ /* 0x000fea000383ffff */
.L_x_3:
[C---:B------:R-:W-:Y:S01]  /*0220*/  VIADD R4, R0.reuse, 0x10 ;  /* 0x0000001000047836 */ /* 0x040fe20000000000 */
[----:B------:R-:W-:Y:S01]  /*0230*/  UMOV UR5, 0x50 ;  /* 0x0000005000057882 */ /* 0x000fe20000000000 */
[----:B------:R-:W-:Y:S01]  /*0240*/  SHF.L.U32 R3, R3, R0, RZ ;  /* 0x0000000003037219 */ /* 0x000fe200000006ff */
[----:B------:R-:W-:Y:S01]  /*0250*/  ULEA UR5, UR6, UR5, 0x18 ;  /* 0x0000000506057291 */ /* 0x000fe2000f8ec0ff */
[----:B------:R-:W-:Y:S01]  /*0260*/  IMAD.SHL.U32 R0, R0, 0x20, RZ ;  /* 0x0000002000007824 */ /* 0x000fe200078e00ff */
[----:B------:R-:W-:-:S04]  /*0270*/  SHF.L.U32 R4, R5, R4, RZ ;  /* 0x0000000405047219 */ /* 0x000fc800000006ff */
[----:B------:R-:W-:-:S05]  /*0280*/  LOP3.LUT R3, R4, R3, RZ, 0xfc, !PT ;  /* 0x0000000304037212 */ /* 0x000fca00078efcff */
[----:B------:R1:W-:Y:S04]  /*0290*/  ATOMS.OR RZ, [UR5], R3 ;  /* 0x00000003ffff798c */ /* 0x0003e8000b000005 */
[----:B------:R1:W-:Y:S01]  /*02a0*/  STS [UR4], R0 ;  /* 0x00000000ff007988 */ /* 0x0003e20008000804 */
[----:B------:R-:W-:Y:S05]  /*02b0*/  BRA `(.L_x_2) ;  /* 0x0000000000107947 */ /* 0x000fea0003800000 */
.L_x_1:
[----:B------:R-:W-:Y:S01]  /*02c0*/  IMAD.MOV.U32 R0, RZ, RZ, -0x1 ;  /* 0xffffffffff007424 */ /* 0x000fe200078e00ff */
[----:B------:R-:W-:-:S04]  /*02d0*/  MOV R4, 0x300 ;  /* 0x0000030000047802 */ /* 0x000fc80000000f00 */
[----:B------:R1:W-:Y:S03]  /*02e0*/  STS [UR4], R0 ;  /* 0x00000000ff007988 */ /* 0x0003e60008000804 */
[----:B01----:R-:W-:Y:S05]  /*02f0*/  CALL.REL.NOINC `($__internal_1_$__cuda_sm10x_tcgen05_guardrail_trap_phase_invalid_during_alloc) ;  /* 0x0000003c00dc7944 */ /* 0x003fea0003c00000 */
.L_x_2:
[----:B------:R-:W-:Y:S05]  /*0300*/  WARPSYNC.ALL ;  /* 0x0000000000007948 */ /* 0x000fea0003800000 */
[----:B------:R-:W-:Y:S01]  /*0310*/  NOP ;  /* 0x0000000000007918 */ /* 0x000fe20000000000 */
.L_x_0:
[----:B-1----:R-:W1:Y:S01]  /*0320*/  S2R R0, SR_CTAID.X ;  /* 0x0000000000007919 */ /* 0x002e620000002500 */
[----:B------:R-:W2:Y:S01]  /*0330*/  S2UR UR6, SR_CgaCtaId ;  /* 0x00000000000679c3 */ /* 0x000ea20000008800 */
[----:B------:R-:W3:Y:S01]  /*0340*/  LDCU.64 UR4, c[0x0][0x3b0] ;  /* 0x00007600ff0477ac */ /* 0x000ee20008000a00 */
[C---:B------:R-:W-:Y:S02]  /*0350*/  LOP3.LUT R3, R2.reuse, 0x3f, RZ, 0xc0, !PT ;  /* 0x0000003f02037812 */ /* 0x040fe400078ec0ff */
[----:B------:R-:W-:Y:S01]  /*0360*/  SHF.R.U32.HI R22, RZ, 0x6, R2 ;  /* 0x00000006ff167819 */ /* 0x000fe20000011602 */
[----:B------:R-:W-:Y:S01]  /*0370*/  UMOV UR14, 0x400 ;  /* 0x00000400000e7882 */ /* 0x000fe20000000000 */
[----:B------:R-:W-:Y:S01]  /*0380*/  LEA.HI R20, R2, 0xc, RZ, 0x1a ;  /* 0x0000000c02147811 */ /* 0x000fe200078fd0ff */
[----:B------:R-:W4:Y:S01]  /*0390*/  LDCU.64 UR28, c[0x0][0x358] ;  /* 0x00006b00ff1c77ac */ /* 0x000f220008000a00 */
[----:B------:R-:W3:Y:S01]  /*03a0*/  S2UR UR13, SR_CTAID.Y ;  /* 0x00000000000d79c3 */ /* 0x000ee20000002600 */
[----:B------:R-:W-:-:S02]  /*03b0*/  SGXT.U32 R22, R22, 0x2 ;  /* 0x000000021616781a */ /* 0x000fc40000000000 */
[----:B------:R-:W-:Y:S01]  /*03c0*/  LEA.HI R21, R2, 0x1c, RZ, 0x1a ;  /* 0x0000001c02157811 */ /* 0x000fe200078fd0ff */
[----:B------:R-:W0:Y:S04]  /*03d0*/  LDCU UR18, c[0x0][0x3f0] ;  /* 0x00007e00ff1277ac */ /* 0x000e280008000800 */
[----:B------:R-:W0:Y:S08]  /*03e0*/  LDC.64 R24, c[0x0][0x380] ;  /* 0x0000e000ff187b82 */ /* 0x000e300000000a00 */
[----:B------:R-:W4:Y:S01]  /*03f0*/  LDC R19, c[0x0][0x3b8] ;  /* 0x0000ee00ff137b82 */ /* 0x000f220000000800 */
[----:B--2---:R-:W-:-:S07]  /*0400*/  ULEA UR14, UR6, UR14, 0x18 ;  /* 0x0000000e060e7291 */ /* 0x004fce000f8ec0ff */
[----:B------:R-:W-:Y:S01]  /*0410*/  BAR.SYNC.DEFER_BLOCKING 0x0 ;  /* 0x0000000000007b1d */ /* 0x000fe20000010000 */
[----:B-1----:R-:W-:Y:S01]  /*0420*/  IMAD R0, R0, 0x40, R3 ;  /* 0x0000004000007824 */ /* 0x002fe200078e0203 */
[----:B---3--:R-:W-:-:S06]  /*0430*/  UIMAD UR4, UR13, UR4, URZ ;  /* 0x000000040d0472a4 */ /* 0x008fcc000f8e02ff */
[----:B------:R-:W1:Y:S01]  /*0440*/  LDC.64 R40, c[0x0][0x3c0] ;  /* 0x0000f000ff287b82 */ /* 0x000e620000000a00 */
[----:B------:R-:W-:Y:S01]  /*0450*/  IMAD R5, R0, UR5, RZ ;  /* 0x0000000500057c24 */ /* 0x000fe2000f8e02ff */
[----:B------:R-:W-:-:S04]  /*0460*/  USHF.R.S32.HI UR5, URZ, 0x1f, UR4 ;  /* 0x0000001fff057899 */ /* 0x000fc80008011404 */
[----:B0-----:R-:W-:Y:S02]  /*0470*/  IADD3 R23, P0, P2, R5, UR4, R24 ;  /* 0x0000000405177c10 */ /* 0x001fe4000fa1e018 */
[----:B------:R-:W0:Y:S01]  /*0480*/  LDC.64 R26, c[0x0][0x388] ;  /* 0x0000e200ff1a7b82 */ /* 0x000e220000000a00 */
[----:B------:R-:W-:Y:S01]  /*0490*/  SHF.R.S32.HI R4, RZ, 0x1f, R5 ;  /* 0x0000001fff047819 */ /* 0x000fe20000011405 */
[----:B------:R-:W2:Y:S03]  /*04a0*/  LDCU UR4, c[0x0][0x3c8] ;  /* 0x00007900ff0477ac */ /* 0x000ea60008000800 */
[----:B------:R-:W-:Y:S01]  /*04b0*/  IADD3.X R25, PT, PT, R4, UR5, R25, P0, P2 ;  /* 0x0000000504197c10 */ /* 0x000fe200087e4419 */
[-C--:B----4-:R-:W-:Y:S01]  /*04c0*/  IMAD R4, R22, R19.reuse, RZ ;  /* 0x0000001316047224 */ /* 0x090fe200078e02ff */
[----:B------:R-:W3:Y:S01]  /*04d0*/  LDS R28, [UR14] ;  /* 0x0000000eff1c7984 */ /* 0x000ee20008000800 */
[----:B------:R-:W-:-:S02]  /*04e0*/  IMAD R13, R20, R19, RZ ;  /* 0x00000013140d7224 */ /* 0x000fc400078e02ff */
[----:B------:R-:W-:Y:S01]  /*04f0*/  IMAD R10, R19, 0x4, R4 ;  /* 0x00000004130a7824 */ /* 0x000fe200078e0204 */
[----:B------:R-:W-:Y:S01]  /*0500*/  BAR.SYNC.DEFER_BLOCKING 0x0 ;  /* 0x0000000000007b1d */ /* 0x000fe20000010000 */
[C---:B------:R-:W-:Y:S01]  /*0510*/  IADD3 R6, P0, PT, R4.reuse, R23, RZ ;  /* 0x0000001704067210 */ /* 0x040fe20007f1e0ff */
[----:B------:R-:W-:Y:S02]  /*0520*/  IMAD R14, R21, R19, RZ ;  /* 0x00000013150e7224 */ /* 0x000fe400078e02ff */
[----:B------:R-:W-:Y:S01]  /*0530*/  IMAD R11, R19, 0x4, R10 ;  /* 0x00000004130b7824 */ /* 0x000fe200078e020a */
[----:B------:R-:W-:Y:S02]  /*0540*/  LEA.HI.X.SX32 R7, R4, R25, 0x1, P0 ;  /* 0x0000001904077211 */ /* 0x000fe400000f0eff */
[CC--:B------:R-:W-:Y:S02]  /*0550*/  IADD3 R8, P2, PT, R10.reuse, R23.reuse, RZ ;  /* 0x000000170a087210 */ /* 0x0c0fe40007f5e0ff */
[----:B------:R-:W-:Y:S01]  /*0560*/  IADD3 R12, P0, PT, R13, R23, RZ ;  /* 0x000000170d0c7210 */ /* 0x000fe20007f1e0ff */
[----:B------:R-:W-:Y:S01]  /*0570*/  IMAD R15, R19, 0x8, R11 ;  /* 0x00000008130f7824 */ /* 0x000fe200078e020b */
[----:B------:R-:W-:-:S02]  /*0580*/  LEA.HI.X.SX32 R9, R10, R25, 0x1, P2 ;  /* 0x000000190a097211 */ /* 0x000fc400010f0eff */
[----:B------:R-:W-:Y:S01]  /*0590*/  LEA.HI.X.SX32 R13, R13, R25, 0x1, P0 ;  /* 0x000000190d0d7211 */ /* 0x000fe200000f0eff */
[----:B------:R-:W-:Y:S01]  /*05a0*/  IMAD R18, R19, 0x4, R15 ;  /* 0x0000000413127824 */ /* 0x000fe200078e020f */
[-C--:B------:R-:W-:Y:S02]  /*05b0*/  IADD3 R10, P0, PT, R11, R23.reuse, RZ ;  /* 0x000000170b0a7210 */ /* 0x080fe40007f1e0ff */
[C---:B------:R-:W-:Y:S01]  /*05c0*/  IADD3 R16, P2, PT, R14.reuse, R23, RZ ;  /* 0x000000170e107210 */ /* 0x040fe20007f5e0ff */
[----:B------:R-:W-:Y:S01]  /*05d0*/  IMAD R19, R19, 0x4, R18 ;  /* 0x0000000413137824 */ /* 0x000fe200078e0212 */
[-C--:B------:R-:W-:Y:S01]  /*05e0*/  LEA.HI.X.SX32 R11, R11, R25.reuse, 0x1, P0 ;  /* 0x000000190b0b7211 */ /* 0x080fe200000f0eff */
[----:B------:R4:W5:Y:S01]  /*05f0*/  LDG.E.U8 R5, desc[UR28][R6.64] ;  /* 0x0000001c06057981 */ /* 0x000962000c1e1100 */
[----:B------:R-:W-:-:S03]  /*0600*/  LEA.HI.X.SX32 R17, R14, R25, 0x1, P2 ;  /* 0x000000190e117211 */ /* 0x000fc600010f0eff */
[----:B------:R1:W5:Y:S01]  /*0610*/  LDG.E.U8 R24, desc[UR28][R12.64] ;  /* 0x0000001c0c187981 */ /* 0x000362000c1e1100 */
[----:B------:R-:W-:-:S03]  /*0620*/  IADD3 R14, P2, PT, R18, R23, RZ ;  /* 0x00000017120e7210 */ /* 0x000fc60007f5e0ff */
[----:B------:R0:W5:Y:S01]  /*0630*/  LDG.E.U8 R4, desc[UR28][R8.64] ;  /* 0x0000001c08047981 */ /* 0x000162000c1e1100 */
[----:B----4-:R-:W-:-:S03]  /*0640*/  IADD3 R6, P0, PT, R15, R23, RZ ;  /* 0x000000170f067210 */ /* 0x010fc60007f1e0ff */
[----:B------:R2:W5:Y:S01]  /*0650*/  LDG.E.U8 R11, desc[UR28][R10.64] ;  /* 0x0000001c0a0b7981 */ /* 0x000562000c1e1100 */
[----:B------:R-:W-:Y:S02]  /*0660*/  LEA.HI.X.SX32 R7, R15, R25, 0x1, P0 ;  /* 0x000000190f077211 */ /* 0x000fe400000f0eff */
[--C-:B-1----:R-:W-:Y:S01]  /*0670*/  SHF.R.U32.HI R12, RZ, 0x5, R2.reuse ;  /* 0x00000005ff0c7819 */ /* 0x102fe20000011602 */
[----:B------:R-:W5:Y:S01]  /*0680*/  LDG.E.U8 R16, desc[UR28][R16.64] ;  /* 0x0000001c10107981 */ /* 0x000f62000c1e1100 */
[----:B0-----:R-:W-:Y:S02]  /*0690*/  IADD3 R8, P0, PT, R19, R23, RZ ;  /* 0x0000001713087210 */ /* 0x001fe40007f1e0ff */
[----:B------:R-:W-:Y:S01]  /*06a0*/  LOP3.LUT R23, R2, 0x1f, RZ, 0xc0, !PT ;  /* 0x0000001f02177812 */ /* 0x000fe200078ec0ff */
[----:B------:R0:W5:Y:S01]  /*06b0*/  LDG.E.U8 R13, desc[UR28][R6.64] ;  /* 0x0000001c060d7981 */ /* 0x000162000c1e1100 */
[----:B------:R-:W-:Y:S02]  /*06c0*/  R2UR UR22, R12 ;  /* 0x000000000c1672ca */ /* 0x000fe400000e0000 */
[----:B------:R-:W-:Y:S01]  /*06d0*/  SHF.R.U32.HI R12, RZ, 0x5, R2 ;  /* 0x00000005ff0c7819 */ /* 0x000fe20000011602 */
[----:B--2---:R-:W-:Y:S01]  /*06e0*/  IMAD R10, R23, UR4, RZ ;  /* 0x00000004170a7c24 */ /* 0x004fe2000f8e02ff */
[----:B------:R-:W-:Y:S01]  /*06f0*/  LEA.HI.X.SX32 R9, R19, R25, 0x1, P0 ;  /* 0x0000001913097211 */ /* 0x000fe200000f0eff */
[----:B0-----:R-:W-:Y:S01]  /*0700*/  IMAD R7, R40, UR13, RZ ;  /* 0x0000000d28077c24 */ /* 0x001fe2000f8e02ff */
[----:B------:R-:W-:-:S03]  /*0710*/  SGXT.U32 R6, R12, 0x3 ;  /* 0x000000030c06781a */ /* 0x000fc60000000000 */
[----:B------:R0:W5:Y:S01]  /*0720*/  LDG.E.U8 R19, desc[UR28][R8.64] ;  /* 0x0000001c08137981 */ /* 0x000162000c1e1100 */
[----:B------:R-:W-:Y:S02]  /*0730*/  LEA.HI.X.SX32 R15, R18, R25, 0x1, P2 ;  /* 0x00000019120f7211 */ /* 0x000fe400010f0eff */
[--C-:B------:R-:W-:Y:S01]  /*0740*/  IADD3 R45, P0, P2, R10, R26, R7.reuse ;  /* 0x0000001a0a2d7210 */ /* 0x100fe20007a1e007 */
[----:B------:R-:W-:Y:S01]  /*0750*/  IMAD R6, R6, R41, RZ ;  /* 0x0000002906067224 */ /* 0x000fe200078e02ff */
[----:B------:R-:W-:Y:S01]  /*0760*/  SHF.R.S32.HI R10, RZ, 0x1f, R10 ;  /* 0x0000001fff0a7819 */ /* 0x000fe2000001140a */
[----:B------:R-:W-:Y:S01]  /*0770*/  UIADD3 UR4, UPT, UPT, UR22, 0x18, URZ ;  /* 0x0000001816047890 */ /* 0x000fe2000fffe0ff */
[----:B------:R1:W5:Y:S01]  /*0780*/  LDG.E.U8 R14, desc[UR28][R14.64] ;  /* 0x0000001c0e0e7981 */ /* 0x000362000c1e1100 */
[----:B0-----:R-:W-:Y:S02]  /*0790*/  SHF.R.S32.HI R8, RZ, 0x1f, R7 ;  /* 0x0000001fff087819 */ /* 0x001fe40000011407 */
[----:B------:R-:W-:-:S02]  /*07a0*/  SHF.R.S32.HI R7, RZ, 0x7, R2 ;  /* 0x00000007ff077819 */ /* 0x000fc40000011402 */
[----:B------:R-:W-:Y:S01]  /*07b0*/  IADD3.X R17, PT, PT, R10, R27, R8, P0, P2 ;  /* 0x0000001b0a117210 */ /* 0x000fe200007e4408 */
[----:B------:R-:W-:Y:S01]  /*07c0*/  IMAD R8, R41, 0x8, R6 ;  /* 0x0000000829087824 */ /* 0x000fe200078e0206 */
[----:B------:R-:W-:Y:S02]  /*07d0*/  SGXT R7, R7, 0x1 ;  /* 0x000000010707781a */ /* 0x000fe40000000200 */
[C---:B------:R-:W-:Y:S01]  /*07e0*/  IADD3 R62, P0, PT, R6.reuse, R45, RZ ;  /* 0x0000002d063e7210 */ /* 0x040fe20007f1e0ff */
[----:B------:R-:W-:Y:S01]  /*07f0*/  IMAD R10, R41, 0x8, R8 ;  /* 0x00000008290a7824 */ /* 0x000fe200078e0208 */
[----:B------:R-:W-:Y:S01]  /*0800*/  UIADD3 UR5, UPT, UPT, UR22, 0x38, URZ ;  /* 0x0000003816057890 */ /* 0x000fe2000fffe0ff */
[----:B-1----:R-:W-:Y:S01]  /*0810*/  LOP3.LUT R15, R7, 0x90, RZ, 0xc0, !PT ;  /* 0x00000090070f7812 */ /* 0x002fe200078ec0ff */
[C---:B------:R-:W-:Y:S01]  /*0820*/  IMAD R7, R41.reuse, UR4, RZ ;  /* 0x0000000429077c24 */ /* 0x040fe2000f8e02ff */
[----:B------:R-:W-:Y:S01]  /*0830*/  LEA.HI.X.SX32 R63, R6, R17, 0x1, P0 ;  /* 0x00000011063f7211 */ /* 0x000fe200000f0eff */
[----:B------:R-:W-:-:S02]  /*0840*/  IMAD R6, R41, 0x10, R10 ;  /* 0x0000001029067824 */ /* 0x000fc400078e020a */
[----:B------:R-:W-:Y:S01]  /*0850*/  IMAD R9, R41, UR5, RZ ;  /* 0x0000000529097c24 */ /* 0x000fe2000f8e02ff */
[-C--:B------:R-:W-:Y:S01]  /*0860*/  IADD3 R52, P3, PT, R7, R45.reuse, RZ ;  /* 0x0000002d07347210 */ /* 0x080fe20007f7e0ff */
[----:B------:R-:W-:Y:S01]  /*0870*/  IMAD R12, R41, 0x8, R6 ;  /* 0x00000008290c7824 */ /* 0x000fe200078e0206 */
[C---:B------:R-:W-:Y:S02]  /*0880*/  IADD3 R60, P0, PT, R8.reuse, R45, RZ ;  /* 0x0000002d083c7210 */ /* 0x040fe40007f1e0ff */
[----:B------:R-:W-:Y:S01]  /*0890*/  LEA.HI.X.SX32 R53, R7, R17, 0x1, P3 ;  /* 0x0000001107357211 */ /* 0x000fe200018f0eff */
[----:B------:R-:W-:Y:S01]  /*08a0*/  IMAD R7, R41, 0x8, R12 ;  /* 0x0000000829077824 */ /* 0x000fe200078e020c */
[C---:B------:R-:W-:Y:S02]  /*08b0*/  IADD3 R42, P4, PT, R9.reuse, R45, RZ ;  /* 0x0000002d092a7210 */ /* 0x040fe40007f9e0ff */
[-C--:B------:R-:W-:Y:S02]  /*08c0*/  LEA.HI.X.SX32 R61, R8, R17.reuse, 0x1, P0 ;  /* 0x00000011083d7211 */ /* 0x080fe400000f0eff */
[----:B------:R-:W-:-:S02]  /*08d0*/  LEA.HI.X.SX32 R43, R9, R17, 0x1, P4 ;  /* 0x00000011092b7211 */ /* 0x000fc400020f0eff */
[-C--:B------:R-:W-:Y:S02]  /*08e0*/  IADD3 R58, P0, PT, R10, R45.reuse, RZ ;  /* 0x0000002d0a3a7210 */ /* 0x080fe40007f1e0ff */
[-C--:B------:R-:W-:Y:S02]  /*08f0*/  IADD3 R50, P3, PT, R6, R45.reuse, RZ ;  /* 0x0000002d06327210 */ /* 0x080fe40007f7e0ff */
[-C--:B------:R-:W-:Y:S02]  /*0900*/  IADD3 R46, P4, PT, R12, R45.reuse, RZ ;  /* 0x0000002d0c2e7210 */ /* 0x080fe40007f9e0ff */
[----:B------:R-:W-:Y:S02]  /*0910*/  IADD3 R44, P5, PT, R7, R45, RZ ;  /* 0x0000002d072c7210 */ /* 0x000fe40007fbe0ff */
[----:B---3--:R-:W-:Y:S02]  /*0920*/  R2UR UR12, R28 ;  /* 0x000000001c0c72ca */ /* 0x008fe400000e0000 */
[----:B------:R-:W-:-:S02]  /*0930*/  LOP3.LUT P2, RZ, R2, 0xff, RZ, 0xc0, !PT ;  /* 0x000000ff02ff7812 */ /* 0x000fc4000784c0ff */
[-C--:B------:R-:W-:Y:S02]  /*0940*/  LEA.HI.X.SX32 R59, R10, R17.reuse, 0x1, P0 ;  /* 0x000000110a3b7211 */ /* 0x080fe400000f0eff */
[-C--:B------:R-:W-:Y:S02]  /*0950*/  LEA.HI.X.SX32 R51, R6, R17.reuse, 0x1, P3 ;  /* 0x0000001106337211 */ /* 0x080fe400018f0eff */
[-C--:B------:R-:W-:Y:S02]  /*0960*/  LEA.HI.X.SX32 R47, R12, R17.reuse, 0x1, P4 ;  /* 0x000000110c2f7211 */ /* 0x080fe400020f0eff */
[----:B------:R-:W-:Y:S02]  /*0970*/  LEA.HI.X.SX32 R45, R7, R17, 0x1, P5 ;  /* 0x00000011072d7211 */ /* 0x000fe400028f0eff */
[----:B------:R-:W-:Y:S01]  /*0980*/  LOP3.LUT R28, R15, 0x7f, R2, 0x78, !PT ;  /* 0x0000007f0f1c7812 */ /* 0x000fe200078e7802 */
[----:B------:R-:W-:Y:S06]  /*0990*/  @P1 BRA `(.L_x_5) ;  /* 0x0000000000181947 */ /* 0x000fec0003800000 */
[----:B------:R-:W-:Y:S01]  /*09a0*/  ELECT P0, URZ, PT ;  /* 0x0000000000ff782f */ /* 0x000fe20003800000 */
[----:B------:R-:W-:Y:S01]  /*09b0*/  IMAD.MOV.U32 R6, RZ, RZ, 0x1 ;  /* 0x00000001ff067424 */ /* 0x000fe200078e00ff */
[----:B------:R-:W-:Y:S01]  /*09c0*/  UMOV UR4, 0x40 ;  /* 0x0000004000047882 */ /* 0x000fe20000000000 */
[----:B------:R-:W-:Y:S01]  /*09d0*/  UVIRTCOUNT.DEALLOC.SMPOOL 0x80 ;  /* 0x000000800000784c */ /* 0x000fe20000000000 */
[----:B------:R-:W-:-:S09]  /*09e0*/  ULEA UR4, UR6, UR4, 0x18 ;  /* 0x0000000406047291 */ /* 0x000fd2000f8ec0ff */
[----:B------:R0:W-:Y:S03]  /*09f0*/  @P0 STS.U8 [UR4], R6 ;  /* 0x00000006ff000988 */ /* 0x0001e60008000004 */
.L_x_5:
[----:B------:R-:W-:Y:S01]  /*0a00*/  USHF.L.U32 UR4, UR22, 0x15, URZ ;  /* 0x0000001516047899 */ /* 0x000fe200080006ff */
[----:B------:R-:W-:Y:S01]  /*0a10*/  LOP3.LUT R27, R28, 0x20, RZ, 0x3c, !PT ;  /* 0x000000201c1b7812 */ /* 0x000fe200078e3cff */
[----:B------:R-:W-:Y:S01]  /*0a20*/  ULOP3.LUT UR17, UR22, 0x4, URZ, 0xc0, !UPT ;  /* 0x0000000416117892 */ /* 0x000fe2000f8ec0ff */
[----:B-----5:R1:W-:Y:S01]  /*0a30*/  STS.U8 [R28+UR14+0x1000], R5 ;  /* 0x001000051c007988 */ /* 0x0203e2000800000e */
[----:B------:R-:W-:Y:S01]  /*0a40*/  ULOP3.LUT UR6, UR4, 0x600000, URZ, 0xc0, !UPT ;  /* 0x0060000004067892 */ /* 0x000fe2000f8ec0ff */
[----:B------:R-:W-:Y:S01]  /*0a50*/  ISETP.LT.AND P3, PT, RZ, UR18, PT ;  /* 0x00000012ff007c0c */ /* 0x000fe2000bf61270 */
[----:B------:R-:W-:Y:S01]  /*0a60*/  VOTEU.ALL UP0, P2 ;  /* 0x0000000000ff7886 */ /* 0x000fe20001000000 */
[----:B------:R2:W-:Y:S01]  /*0a70*/  STS.U8 [R28+UR14+0x1200], R11 ;  /* 0x0012000b1c007988 */ /* 0x0005e2000800000e */
[----:B------:R-:W-:Y:S01]  /*0a80*/  UIADD3 UR15, UPT, UPT, UR12, UR6, URZ ;  /* 0x000000060c0f7290 */ /* 0x000fe2000fffe0ff */
[----:B------:R-:W-:Y:S01]  /*0a90*/  PRMT R7, RZ, 0x7610, R7 ;  /* 0x00007610ff077816 */ /* 0x000fe20000000007 */
[----:B------:R-:W-:Y:S01]  /*0aa0*/  UMOV UR5, 0x1 ;  /* 0x0000000100057882 */ /* 0x000fe20000000000 */
[----:B------:R3:W-:Y:S01]  /*0ab0*/  STS.U8 [R28+UR14+0x1400], R13 ;  /* 0x0014000d1c007988 */ /* 0x0007e2000800000e */
[----:B------:R-:W-:-:S02]  /*0ac0*/  ULEA UR15, UR17, UR15, 0x2 ;  /* 0x0000000f110f7291 */ /* 0x000fc4000f8e10ff */
[----:B------:R-:W-:-:S04]  /*0ad0*/  @!UP0 UIADD3 UR8, UPT, UPT, -UR5, 0x100000, URZ ;  /* 0x0010000005088890 */ /* 0x000fc8000fffe1ff */
[----:B------:R-:W-:Y:S02]  /*0ae0*/  @!UP0 USHF.L.U32 UR9, UR8, 0xb, URZ ;  /* 0x0000000b08098899 */ /* 0x000fe400080006ff */
[----:B------:R-:W-:Y:S02]  /*0af0*/  @!UP0 USHF.L.U32 UR8, UR8, 0x1, URZ ;  /* 0x0000000108088899 */ /* 0x000fe400080006ff */
[----:B------:R-:W-:Y:S02]  /*0b00*/  UIADD3 UR16, UPT, UPT, UR14, 0x3000, URZ ;  /* 0x000030000e107890 */ /* 0x000fe4000fffe0ff */
[----:B------:R4:W-:Y:S01]  /*0b10*/  STS.U8 [R28+UR14+0x1600], R19 ;  /* 0x001600131c007988 */ /* 0x0009e2000800000e */
[----:B------:R-:W-:Y:S01]  /*0b20*/  VOTEU.ALL UP1, P2 ;  /* 0x0000000000ff7886 */ /* 0x000fe20001020000 */
[----:B-1----:R-:W-:Y:S02]  /*0b30*/  PRMT R5, RZ, 0x7610, R5 ;  /* 0x00007610ff057816 */ /* 0x002fe40000000005 */
[----:B------:R1:W-:Y:S04]  /*0b40*/  STS.U8 [R27+UR14+0x1100], R4 ;  /* 0x001100041b007988 */ /* 0x0003e8000800000e */
[----:B------:R1:W-:Y:S04]  /*0b50*/  STS.U8 [R27+UR14+0x1300], R24 ;  /* 0x001300181b007988 */ /* 0x0003e8000800000e */
[----:B------:R1:W-:Y:S04]  /*0b60*/  STS.U8 [R27+UR14+0x1500], R14 ;  /* 0x0015000e1b007988 */ /* 0x0003e8000800000e */
[----:B------:R1:W-:Y:S01]  /*0b70*/  STS.U8 [R27+UR14+0x1700], R16 ;  /* 0x001700101b007988 */ /* 0x0003e2000800000e */
[----:B------:R-:W-:Y:S01]  /*0b80*/  STTM.16dp32bit_t0_t15.x8 tmem[UR15], RZ ;  /* 0x000000ff000079ed */ /* 0x000fe2000898000f */
[----:B------:R-:W-:Y:S01]  /*0b90*/  STTM.16dp32bit_t16_t31.x8 tmem[UR15+0x8], RZ ;  /* 0x000008ff000079ed */ /* 0x000fe200089a000f */
[----:B------:R-:W0:Y:S02]  /*0ba0*/  FENCE.VIEW.ASYNC.T ;  /* 0x00000000000073c6 */ /* 0x000e240000000200 */
[----:B0-----:R-:W-:Y:S01]  /*0bb0*/  BAR.SYNC.DEFER_BLOCKING 0x0 ;  /* 0x0000000000007b1d */ /* 0x001fe20000010000 */
[----:B------:R-:W-:-:S02]  /*0bc0*/  PRMT R9, RZ, 0x7610, R9 ;  /* 0x00007610ff097816 */ /* 0x000fc40000000009 */
[----:B--2---:R-:W-:Y:S02]  /*0bd0*/  PRMT R11, RZ, 0x7610, R11 ;  /* 0x00007610ff0b7816 */ /* 0x004fe4000000000b */
[----:B---3--:R-:W-:Y:S01]  /*0be0*/  PRMT R13, RZ, 0x7610, R13 ;  /* 0x00007610ff0d7816 */ /* 0x008fe2000000000d */
[----:B------:R-:W0:Y:S02]  /*0bf0*/  FENCE.VIEW.ASYNC.S ;  /* 0x00000000000073c6 */ /* 0x000e240000000000 */
[----:B0-----:R0:W2:Y:S02]  /*0c00*/  @!UP1 SYNCS.EXCH.64 URZ, [UR16], UR8 ;  /* 0x0000000810ff95b2 */ /* 0x0010a40008000100 */
[----:B--2---:R-:W-:Y:S01]  /*0c10*/  BAR.SYNC.DEFER_BLOCKING 0x0 ;  /* 0x0000000000007b1d */ /* 0x004fe20000010000 */
[----:B------:R-:W-:Y:S02]  /*0c20*/  PRMT R15, RZ, 0x7610, R15 ;  /* 0x00007610ff0f7816 */ /* 0x000fe4000000000f */
[----:B------:R-:W-:-:S02]  /*0c30*/  PRMT R17, RZ, 0x7610, R17 ;  /* 0x00007610ff117816 */ /* 0x000fc40000000011 */
[----:B----4-:R-:W-:Y:S01]  /*0c40*/  PRMT R19, RZ, 0x7610, R19 ;  /* 0x00007610ff137816 */ /* 0x010fe20000000013 */
[----:B------:R-:W2:Y:S04]  /*0c50*/  @P3 LDG.E.U8 R5, desc[UR28][R62.64] ;  /* 0x0000001c3e053981 */ /* 0x000ea8000c1e1100 */
[----:B------:R-:W3:Y:S04]  /*0c60*/  @P3 LDG.E.U8 R7, desc[UR28][R60.64] ;  /* 0x0000001c3c073981 */ /* 0x000ee8000c1e1100 */
[----:B------:R-:W4:Y:S04]  /*0c70*/  @P3 LDG.E.U8 R9, desc[UR28][R58.64] ;  /* 0x0000001c3a093981 */ /* 0x000f28000c1e1100 */
[----:B------:R-:W4:Y:S04]  /*0c80*/  @P3 LDG.E.U8 R11, desc[UR28][R52.64] ;  /* 0x0000001c340b3981 */ /* 0x000f28000c1e1100 */
[----:B------:R-:W4:Y:S04]  /*0c90*/  @P3 LDG.E.U8 R13, desc[UR28][R50.64] ;  /* 0x0000001c320d3981 */ /* 0x000f28000c1e1100 */
[----:B------:R-:W4:Y:S04]  /*0ca0*/  @P3 LDG.E.U8 R15, desc[UR28][R46.64] ;  /* 0x0000001c2e0f3981 */ /* 0x000f28000c1e1100 */
[----:B------:R-:W4:Y:S04]  /*0cb0*/  @P3 LDG.E.U8 R17, desc[UR28][R44.64] ;  /* 0x0000001c2c113981 */ /* 0x000f28000c1e1100 */
[----:B------:R-:W4:Y:S01]  /*0cc0*/  @P3 LDG.E.U8 R19, desc[UR28][R42.64] ;  /* 0x0000001c2a133981 */ /* 0x000f22000c1e1100 */
[----:B0-----:R-:W-:-:S04]  /*0cd0*/  @!UP0 UIADD3 UR8, UPT, UPT, -UR5, 0x100000, URZ ;  /* 0x0010000005088890 */ /* 0x001fc8000fffe1ff */
[----:B------:R-:W-:Y:S02]  /*0ce0*/  @!UP0 USHF.L.U32 UR9, UR8, 0xb, URZ ;  /* 0x0000000b08098899 */ /* 0x000fe400080006ff */
[----:B------:R-:W-:Y:S01]  /*0cf0*/  @!UP0 USHF.L.U32 UR8, UR8, 0x1, URZ ;  /* 0x0000000108088899 */ /* 0x000fe200080006ff */
[----:B------:R-:W-:Y:S01]  /*0d00*/  VOTEU.ALL UP1, P2 ;  /* 0x0000000000ff7886 */ /* 0x000fe20001020000 */
[----:B------:R-:W-:-:S04]  /*0d10*/  @!UP0 UIADD3 UR4, UPT, UPT, -UR5, 0x100000, URZ ;  /* 0x0010000005048890 */ /* 0x000fc8000fffe1ff */
[----:B------:R-:W-:Y:S02]  /*0d20*/  @!UP0 USHF.L.U32 UR5, UR4, 0xb, URZ ;  /* 0x0000000b04058899 */ /* 0x000fe400080006ff */
[----:B------:R-:W-:Y:S02]  /*0d30*/  @!UP0 USHF.L.U32 UR4, UR4, 0x1, URZ ;  /* 0x0000000104048899 */ /* 0x000fe400080006ff */
[----:B------:R-:W-:Y:S01]  /*0d40*/  UIADD3 UR32, UPT, UPT, UR12, 0x100000, URZ ;  /* 0x001000000c207890 */ /* 0x000fe2000fffe0ff */
[----:B------:R-:W-:Y:S01]  /*0d50*/  ISETP.EQ.U32.AND P4, PT, RZ, UR22, P3 ;  /* 0x00000016ff007c0c */ /* 0x000fe20009f82070 */
[----:B------:R-:W-:Y:S02]  /*0d60*/  UIADD3 UR19, UPT, UPT, UR14, 0x2000, URZ ;  /* 0x000020000e137890 */ /* 0x000fe4000fffe0ff */
[----:B------:R-:W-:-:S04]  /*0d70*/  UIADD3 UR6, UPT, UPT, UR6, UR32, URZ ;  /* 0x0000002006067290 */ /* 0x000fc8000fffe0ff */
[----:B------:R-:W-:Y:S01]  /*0d80*/  ULEA UR17, UR17, UR6, 0x3 ;  /* 0x0000000611117291 */ /* 0x000fe2000f8e18ff */
[----:B------:R1:W0:Y:S01]  /*0d90*/  @!UP1 SYNCS.EXCH.64 URZ, [UR14+0x3008], UR8 ;  /* 0x003008080eff95b2 */ /* 0x0002220008000100 */
[----:B------:R-:W-:Y:S01]  /*0da0*/  VOTEU.ALL UP1, P2 ;  /* 0x0000000000ff7886 */ /* 0x000fe20001020000 */
[----:B--2---:R1:W-:Y:S04]  /*0db0*/  STS.U8 [R28+UR14+0x1800], R5 ;  /* 0x001800051c007988 */ /* 0x0043e8000800000e */
[----:B---3--:R1:W-:Y:S04]  /*0dc0*/  STS.U8 [R28+UR14+0x1900], R7 ;  /* 0x001900071c007988 */ /* 0x0083e8000800000e */
[----:B----4-:R1:W-:Y:S04]  /*0dd0*/  STS.U8 [R28+UR14+0x1a00], R9 ;  /* 0x001a00091c007988 */ /* 0x0103e8000800000e */
[----:B------:R1:W-:Y:S04]  /*0de0*/  STS.U8 [R28+UR14+0x1b00], R11 ;  /* 0x001b000b1c007988 */ /* 0x0003e8000800000e */
[----:B------:R1:W-:Y:S04]  /*0df0*/  STS.U8 [R28+UR14+0x1c00], R13 ;  /* 0x001c000d1c007988 */ /* 0x0003e8000800000e */
[----:B------:R1:W-:Y:S04]  /*0e00*/  STS.U8 [R28+UR14+0x1d00], R15 ;  /* 0x001d000f1c007988 */ /* 0x0003e8000800000e */
[----:B------:R1:W-:Y:S04]  /*0e10*/  STS.U8 [R28+UR14+0x1e00], R17 ;  /* 0x001e00111c007988 */ /* 0x0003e8000800000e */
[----:B------:R1:W-:Y:S01]  /*0e20*/  STS.U8 [R28+UR14+0x1f00], R19 ;  /* 0x001f00131c007988 */ /* 0x0003e2000800000e */
[----:B0-----:R0:W-:Y:S06]  /*0e30*/  MEMBAR.ALL.CTA ;  /* 0x0000000000007992 */ /* 0x0011ec0000008000 */
[----:B0-----:R-:W-:Y:S04]  /*0e40*/  FENCE.VIEW.ASYNC.S ;  /* 0x00000000000073c6 */ /* 0x001fe80000000000 */
[----:B------:R-:W0:Y:S02]  /*0e50*/  FENCE.VIEW.ASYNC.S ;  /* 0x00000000000073c6 */ /* 0x000e240000000000 */
[----:B0-----:R1:W0:Y:S02]  /*0e60*/  @!UP1 SYNCS.EXCH.64 URZ, [UR14+0x2000], UR4 ;  /* 0x002000040eff95b2 */ /* 0x0012240008000100 */
[----:B0-----:R-:W-:Y:S06]  /*0e70*/  BAR.SYNC.DEFER_BLOCKING 0x0 ;  /* 0x0000000000007b1d */ /* 0x001fec0000010000 */
[----:B-1----:R-:W-:Y:S05]  /*0e80*/  @!P4 BRA `(.L_x_6) ;  /* 0x000000000040c947 */ /* 0x002fea0003800000 */
[----:B------:R-:W-:Y:S02]  /*0e90*/  UIADD3 UR4, UPT, UPT, UR14, 0x1000, URZ ;  /* 0x000010000e047890 */ /* 0x000fe4000fffe0ff */
[----:B------:R-:W-:Y:S02]  /*0ea0*/  UIADD3 UR5, UPT, UPT, UR14, 0x1800, URZ ;  /* 0x000018000e057890 */ /* 0x000fe4000fffe0ff */
[----:B------:R-:W-:Y:S02]  /*0eb0*/  USHF.R.U32.HI UR4, URZ, 0x4, UR4 ;  /* 0x00000004ff047899 */ /* 0x000fe40008011604 */
[----:B------:R-:W-:Y:S02]  /*0ec0*/  USHF.R.U32.HI UR5, URZ, 0x4, UR5 ;  /* 0x00000004ff057899 */ /* 0x000fe40008011605 */
[----:B------:R-:W-:Y:S02]  /*0ed0*/  USGXT.U32 UR6, UR4, 0xe ;  /* 0x0000000e0406789a */ /* 0x000fe40008000000 */
[----:B------:R-:W-:Y:S01]  /*0ee0*/  USGXT.U32 UR8, UR5, 0xe ;  /* 0x0000000e0508789a */ /* 0x000fe20008000000 */
[----:B------:R-:W-:-:S02]  /*0ef0*/  UMOV UR4, UR19 ;  /* 0x0000001300047c82 */ /* 0x000fc40008000000 */
[----:B------:R-:W-:Y:S01]  /*0f00*/  UMOV UR5, URZ ;  /* 0x000000ff00057c82 */ /* 0x000fe20008000000 */
[----:B------:R-:W-:Y:S01]  /*0f10*/  UMOV UR10, 0x0 ;  /* 0x00000000000a7882 */ /* 0x000fe20000000000 */
[----:B------:R-:W-:Y:S01]  /*0f20*/  UMOV UR11, 0x4108010 ;  /* 0x04108010000b7882 */ /* 0x000fe20000000000 */
[----:B------:R-:W-:Y:S01]  /*0f30*/  UMOV UR7, 0x80004020 ;  /* 0x8000402000077882 */ /* 0x000fe20000000000 */
[----:B------:R-:W-:Y:S01]  /*0f40*/  UMOV UR9, 0xc0004010 ;  /* 0xc000401000097882 */ /* 0x000fe20000000000 */
[----:B------:R-:W-:Y:S01]  /*0f50*/  UMOV UR4, UR4 ;  /* 0x0000000400047c82 */ /* 0x000fe20008000000 */
[----:B------:R0:W-:Y:S01]  /*0f60*/  UTCQMMA gdesc[UR6], gdesc[UR8], tmem[UR32], tmem[UR10], idesc[UR11], !UPT ;  /* 0x00ff0a08060075ea */ /* 0x0001e2000f800320 */
[----:B------:R0:W-:Y:S01]  /*0f70*/  UTCBAR [UR4], URZ ;  /* 0x000000ff040073e9 */ /* 0x0001e200080000ff */
[----:B------:R-:W-:Y:S02]  /*0f80*/  NOP ;  /* 0x0000000000007918 */ /* 0x000fe40000000000 */
.L_x_6:
[----:B------:R-:W-:Y:S05]  /*0f90*/  @!P3 BRA `(.L_x_7) ;  /* 0x000000000008b947 */ /* 0x000fea0003800000 */
[----:B------:R-:W1:Y:S02]  /*0fa0*/  SYNCS.PHASECHK.TRANS64.TRYWAIT P0, [UR14+0x2000], RZ ;  /* 0x002000ffff0075a7 */ /* 0x000e64000800110e */
[----:B-1----:R-:W-:Y:S05]  /*0fb0*/  @!P0 BRA `(.L_x_8) ;  /* 0x0000003000708947 */ /* 0x002fea0003800000 */
.L_x_7:
[----:B------:R-:W-:Y:S01]  /*0fc0*/  BAR.SYNC.DEFER_BLOCKING 0x0 ;  /* 0x0000000000007b1d */ /* 0x000fe20000010000 */
[C---:B------:R-:W-:Y:S02]  /*0fd0*/  LOP3.LUT R40, R2.reuse, 0xf, RZ, 0xc0, !PT ;  /* 0x0000000f02287812 */ /* 0x040fe400078ec0ff */
[----:B------:R-:W-:Y:S02]  /*0fe0*/  LOP3.LUT R49, R2, 0x60, RZ, 0xc0, !PT ;  /* 0x0000006002317812 */ /* 0x000fe400078ec0ff */
[----:B------:R-:W-:Y:S01]  /*0ff0*/  ISETP.GE.U32.AND P5, PT, R23, 0x10, PT ;  /* 0x000000101700780c */ /* 0x000fe20003fa6070 */
[----:B0-----:R-:W0:Y:S02]  /*1000*/  LDCU UR6, c[0x0][0x3a8] ;  /* 0x00007500ff0677ac */ /* 0x001e240008000800 */
[----:B------:R-:W1:Y:S01]  /*1010*/  LDC R55, c[0x0][0x3d8] ;  /* 0x0000f600ff377b82 */ /* 0x000e620000000800 */
[----:B------:R-:W-:Y:S01]  /*1020*/  LDTM.16dp32bit_t0_t15.x16 R4, tmem[UR17] ;  /* 0x00000011000479ee */ /* 0x000fe20008a00000 */
[----:B------:R-:W0:Y:S01]  /*1030*/  LDTM.16dp32bit_t16_t31.x16 R4, tmem[UR17+0x10] ;  /* 0x00001011000479ee */ /* 0x000e220008a20000 */
[----:B------:R-:W-:Y:S01]  /*1040*/  IMAD R56, R40, 0x2, R49 ;  /* 0x0000000228387824 */ /* 0x000fe200078e0231 */
[----:B------:R-:W2:Y:S01]  /*1050*/  LDCU.64 UR20, c[0x0][0x3d0] ;  /* 0x00007a00ff1477ac */ /* 0x000ea20008000a00 */
[----:B------:R-:W-:Y:S01]  /*1060*/  PRMT R68, RZ, 0x7610, R68 ;  /* 0x00007610ff447816 */ /* 0x000fe20000000044 */
[----:B------:R-:W3:Y:S01]  /*1070*/  @!P2 SYNCS.CCTL.IV [UR14+0x2000] ;  /* 0x00200000ff00a9b1 */ /* 0x000ee2000800000e */
[----:B------:R-:W-:Y:S01]  /*1080*/  NOP ;  /* 0x0000000000007918 */ /* 0x000fe20000000000 */
[----:B--2---:R-:W-:Y:S01]  /*1090*/  UIMAD UR4, UR13, UR20, URZ ;  /* 0x000000140d0472a4 */ /* 0x004fe2000f8e02ff */
[----:B------:R-:W-:-:S02]  /*10a0*/  IMAD R3, R3, UR21, RZ ;  /* 0x0000001503037c24 */ /* 0x000fc4000f8e02ff */
[----:B-1----:R-:W-:Y:S02]  /*10b0*/  IMAD R22, R22, R55, RZ ;  /* 0x0000003716167224 */ /* 0x002fe400078e02ff */
[----:B0-----:R-:W-:Y:S01]  /*10c0*/  FMUL R24, R4, UR6 ;  /* 0x0000000604187c20 */ /* 0x001fe20008400000 */
[----:B------:R-:W-:Y:S01]  /*10d0*/  FMUL R25, R5, UR6 ;  /* 0x0000000605197c20 */ /* 0x000fe20008400000 */
[----:B------:R-:W-:Y:S01]  /*10e0*/  FMUL R26, R6, UR6 ;  /* 0x00000006061a7c20 */ /* 0x000fe20008400000 */
[----:B------:R-:W-:Y:S01]  /*10f0*/  FMUL R29, R7, UR6 ;  /* 0x00000006071d7c20 */ /* 0x000fe20008400000 */
[----:B------:R-:W-:Y:S01]  /*1100*/  FMUL R30, R8, UR6 ;  /* 0x00000006081e7c20 */ /* 0x000fe20008400000 */
[----:B------:R-:W-:Y:S01]  /*1110*/  FMUL R31, R18, UR6 ;  /* 0x00000006121f7c20 */ /* 0x000fe20008400000 */
[----:B------:R-:W-:Y:S01]  /*1120*/  USHF.R.S32.HI UR5, URZ, 0x1f, UR4 ;  /* 0x0000001fff057899 */ /* 0x000fe20008011404 */
[----:B------:R-:W-:Y:S01]  /*1130*/  FMNMX3 R26, R24, R25, R26, !PT ;  /* 0x00000019181a7276 */ /* 0x000fe2000780001a */
[----:B------:R-:W-:Y:S01]  /*1140*/  FMUL R24, R9, UR6 ;  /* 0x0000000609187c20 */ /* 0x000fe20008400000 */
[----:B------:R-:W-:Y:S01]  /*1150*/  FMUL R25, R10, UR6 ;  /* 0x000000060a197c20 */ /* 0x000fe20008400000 */
[----:B------:R-:W-:Y:S01]  /*1160*/  IMAD R20, R20, R55, RZ ;  /* 0x0000003714147224 */ /* 0x000fe200078e02ff */
[----:B------:R-:W-:Y:S01]  /*1170*/  FMNMX3 R30, R26, R29, R30, !PT ;  /* 0x0000001d1a1e7276 */ /* 0x000fe2000780001e */
[----:B------:R-:W-:Y:S01]  /*1180*/  FMUL R26, R11, UR6 ;  /* 0x000000060b1a7c20 */ /* 0x000fe20008400000 */
[----:B------:R-:W-:-:S02]  /*1190*/  FMUL R29, R12, UR6 ;  /* 0x000000060c1d7c20 */ /* 0x000fc40008400000 */
[----:B------:R-:W-:Y:S01]  /*11a0*/  FMNMX3 R30, R30, R24, R25, !PT ;  /* 0x000000181e1e7276 */ /* 0x000fe20007800019 */
[----:B------:R-:W-:Y:S01]  /*11b0*/  FMUL R24, R13, UR6 ;  /* 0x000000060d187c20 */ /* 0x000fe20008400000 */
[----:B------:R-:W-:Y:S02]  /*11c0*/  FMUL R25, R14, UR6 ;  /* 0x000000060e197c20 */ /* 0x000fe40008400000 */
[----:B------:R-:W-:Y:S01]  /*11d0*/  FMNMX3 R30, R30, R26, R29, !PT ;  /* 0x0000001a1e1e7276 */ /* 0x000fe2000780001d */
[----:B------:R-:W-:Y:S01]  /*11e0*/  FMUL R26, R15, UR6 ;  /* 0x000000060f1a7c20 */ /* 0x000fe20008400000 */
[----:B------:R-:W-:Y:S02]  /*11f0*/  FMUL R29, R16, UR6 ;  /* 0x00000006101d7c20 */ /* 0x000fe40008400000 */
[----:B------:R-:W-:Y:S01]  /*1200*/  FMNMX3 R24, R30, R24, R25, !PT ;  /* 0x000000181e187276 */ /* 0x000fe20007800019 */
[----:B------:R-:W-:-:S03]  /*1210*/  FMUL R30, R17, UR6 ;  /* 0x00000006111e7c20 */ /* 0x000fc60008400000 */
[----:B------:R-:W-:Y:S01]  /*1220*/  FMNMX3 R29, R24, R26, R29, !PT ;  /* 0x0000001a181d7276 */ /* 0x000fe2000780001d */
[----:B------:R-:W-:Y:S01]  /*1230*/  FMUL R26, R19, UR6 ;  /* 0x00000006131a7c20 */ /* 0x000fe20008400000 */
[----:B------:R-:W0:Y:S02]  /*1240*/  LDC.64 R24, c[0x0][0x390] ;  /* 0x0000e400ff187b82 */ /* 0x000e240000000a00 */
[----:B------:R-:W-:Y:S02]  /*1250*/  FMNMX3 R29, R29, R30, R31, !PT ;  /* 0x0000001e1d1d7276 */ /* 0x000fe4000780001f */
[----:B------:R-:W-:Y:S02]  /*1260*/  SHF.R.S32.HI R30, RZ, 0x1f, R3 ;  /* 0x0000001fff1e7819 */ /* 0x000fe40000011403 */
[----:B------:R-:W-:Y:S02]  /*1270*/  FMNMX R26, R26, R29, !PT ;  /* 0x0000001d1a1a7209 */ /* 0x000fe40007800000 */
[----:B------:R-:W-:-:S03]  /*1280*/  LOP3.LUT R29, R2, 0xff, RZ, 0xc0, !PT ;  /* 0x000000ff021d7812 */ /* 0x000fc600078ec0ff */
[----:B------:R-:W1:Y:S01]  /*1290*/  SHFL.BFLY PT, R31, R26, 0x10, 0x1f ;  /* 0x0e001f001a1f7f89 */ /* 0x000e6200000e0000 */
[----:B0-----:R-:W-:Y:S02]  /*12a0*/  IADD3 R24, P0, P6, R3, UR4, R24 ;  /* 0x0000000403187c10 */ /* 0x001fe4000fe1e018 */
[----:B------:R-:W-:Y:S02]  /*12b0*/  LEA.HI R3, R29, R56, RZ, 0x19 ;  /* 0x000000381d037211 */ /* 0x000fe400078fc8ff */
[----:B------:R-:W-:Y:S01]  /*12c0*/  IADD3.X R25, PT, PT, R30, UR5, R25, P0, P6 ;  /* 0x000000051e197c10 */ /* 0x000fe200087ec419 */
[----:B------:R-:W-:Y:S01]  /*12d0*/  IMAD R30, R55, 0x4, R22 ;  /* 0x00000004371e7824 */ /* 0x000fe200078e0216 */
[----:B------:R-:W-:Y:S02]  /*12e0*/  ISETP.GE.U32.AND P6, PT, R29, 0x80, PT ;  /* 0x000000801d00780c */ /* 0x000fe40003fc6070 */
[----:B------:R-:W-:Y:S02]  /*12f0*/  IADD3 R38, P0, PT, R22, R24, RZ ;  /* 0x0000001816267210 */ /* 0x000fe40007f1e0ff */
[----:B-1----:R-:W-:-:S02]  /*1300*/  FMNMX R31, R26, R31, !PT ;  /* 0x0000001f1a1f7209 */ /* 0x002fc40007800000 */
[----:B------:R-:W-:Y:S02]  /*1310*/  LEA R26, R3, UR14, 0x2 ;  /* 0x0000000e031a7c11 */ /* 0x000fe4000f8e10ff */
[----:B------:R-:W-:Y:S02]  /*1320*/  LEA R3, R29, UR14, 0x2 ;  /* 0x0000000e1d037c11 */ /* 0x000fe4000f8e10ff */
[----:B------:R-:W-:Y:S01]  /*1330*/  LEA.HI.X.SX32 R39, R22, R25, 0x1, P0 ;  /* 0x0000001916277211 */ /* 0x000fe200000f0eff */
[----:B---3--:R0:W-:Y:S01]  /*1340*/  @!P5 STS [R26+0x1800], R31 ;  /* 0x0018001f1a00d388 */ /* 0x0081e20000000800 */
[----:B------:R-:W-:Y:S01]  /*1350*/  BAR.SYNC.DEFER_BLOCKING 0x0 ;  /* 0x0000000000007b1d */ /* 0x000fe20000010000 */
[----:B------:R-:W-:Y:S01]  /*1360*/  IADD3 R36, P0, PT, R30, R24, RZ ;  /* 0x000000181e247210 */ /* 0x000fe20007f1e0ff */
[----:B------:R-:W-:-:S03]  /*1370*/  IMAD R22, R55, 0x4, R30 ;  /* 0x0000000437167824 */ /* 0x000fc600078e021e */
[----:B------:R-:W-:Y:S02]  /*1380*/  LEA.HI.X.SX32 R37, R30, R25, 0x1, P0 ;  /* 0x000000191e257211 */ /* 0x000fe400000f0eff */
[----:B------:R-:W-:-:S04]  /*1390*/  IADD3 R34, P0, PT, R22, R24, RZ ;  /* 0x0000001816227210 */ /* 0x000fc80007f1e0ff */
[----:B------:R-:W-:Y:S01]  /*13a0*/  LEA.HI.X.SX32 R35, R22, R25, 0x1, P0 ;  /* 0x0000001916237211 */ /* 0x000fe200000f0eff */
[----:B------:R-:W-:Y:S01]  /*13b0*/  IMAD R22, R55, 0x8, R22 ;  /* 0x0000000837167824 */ /* 0x000fe200078e0216 */
[----:B------:R-:W-:-:S03]  /*13c0*/  IADD3 R32, P0, PT, R20, R24, RZ ;  /* 0x0000001814207210 */ /* 0x000fc60007f1e0ff */
[C---:B------:R-:W-:Y:S01]  /*13d0*/  IMAD R64, R55.reuse, 0x4, R22 ;  /* 0x0000000437407824 */ /* 0x040fe200078e0216 */
[----:B------:R-:W-:Y:S02]  /*13e0*/  LEA.HI.X.SX32 R33, R20, R25, 0x1, P0 ;  /* 0x0000001914217211 */ /* 0x000fe400000f0eff */
[CC--:B------:R-:W-:Y:S01]  /*13f0*/  IADD3 R30, P0, PT, R22.reuse, R24.reuse, RZ ;  /* 0x00000018161e7210 */ /* 0x0c0fe20007f1e0ff */
[----:B------:R-:W-:Y:S02]  /*1400*/  IMAD R23, R55, 0x4, R64 ;  /* 0x0000000437177824 */ /* 0x000fe400078e0240 */
[----:B------:R-:W-:Y:S01]  /*1410*/  IMAD R55, R21, R55, RZ ;  /* 0x0000003715377224 */ /* 0x000fe200078e02ff */
[----:B0-----:R-:W-:Y:S01]  /*1420*/  LEA.HI.X.SX32 R31, R22, R25, 0x1, P0 ;  /* 0x00000019161f7211 */ /* 0x001fe200000f0eff */
[----:B------:R-:W0:Y:S01]  /*1430*/  @!P6 LDS R48, [R3+0x1800] ;  /* 0x001800000330e984 */ /* 0x000e220000000800 */
[----:B------:R-:W-:-:S04]  /*1440*/  IADD3 R20, P0, PT, R64, R24, RZ ;  /* 0x0000001840147210 */ /* 0x000fc80007f1e0ff */
[----:B------:R-:W-:Y:S02]  /*1450*/  LEA.HI.X.SX32 R21, R64, R25, 0x1, P0 ;  /* 0x0000001940157211 */ /* 0x000fe400000f0eff */
[----:B------:R-:W-:-:S04]  /*1460*/  IADD3 R22, P0, PT, R23, R24, RZ ;  /* 0x0000001817167210 */ /* 0x000fc80007f1e0ff */
[----:B------:R-:W-:Y:S02]  /*1470*/  LEA.HI.X.SX32 R23, R23, R25, 0x1, P0 ;  /* 0x0000001917177211 */ /* 0x000fe400000f0eff */
[----:B------:R-:W-:-:S04]  /*1480*/  IADD3 R24, P0, PT, R55, R24, RZ ;  /* 0x0000001837187210 */ /* 0x000fc80007f1e0ff */
[----:B------:R-:W-:Y:S02]  /*1490*/  LEA.HI.X.SX32 R25, R55, R25, 0x1, P0 ;  /* 0x0000001937197211 */ /* 0x000fe400000f0eff */
[----:B------:R-:W-:-:S04]  /*14a0*/  LOP3.LUT P0, RZ, R2, 0x1, RZ, 0xc0, !PT ;  /* 0x0000000102ff7812 */ /* 0x000fc8000780c0ff */
[----:B------:R-:W-:Y:S02]  /*14b0*/  ISETP.LT.U32.AND P0, PT, R29, 0x80, !P0 ;  /* 0x000000801d00780c */ /* 0x000fe40004701070 */
[----:B------:R-:W-:Y:S01]  /*14c0*/  LEA R29, R56, UR14, 0x2 ;  /* 0x0000000e381d7c11 */ /* 0x000fe2000f8e10ff */
[----:B0-----:R-:W0:Y:S02]  /*14d0*/  SHFL.BFLY PT, R57, R48, 0x1, 0x1f ;  /* 0x0c201f0030397f89 */ /* 0x001e2400000e0000 */
[----:B0-----:R-:W-:-:S08]  /*14e0*/  FMNMX R64, R48, R57, !PT ;  /* 0x0000003930407209 */ /* 0x001fd00007800000 */
[----:B------:R-:W-:Y:S01]  /*14f0*/  @P0 STS [R3+0x1800], R64 ;  /* 0x0018004003000388 */ /* 0x000fe20000000800 */
[----:B------:R-:W-:Y:S06]  /*1500*/  BAR.SYNC.DEFER_BLOCKING 0x0 ;  /* 0x0000000000007b1d */ /* 0x000fec0000010000 */
[----:B------:R-:W0:Y:S02]  /*1510*/  LDS R48, [R29+0x1800] ;  /* 0x001800001d307984 */ /* 0x000e240000000800 */
[----:B0-----:R-:W-:-:S05]  /*1520*/  FMNMX R48, R48, -INF , !PT ;  /* 0xff80000030307809 */ /* 0x001fca0007800000 */
[--C-:B------:R-:W-:Y:S01]  /*1530*/  FFMA R4, R4, UR6, -R48.reuse ;  /* 0x0000000604047c23 */ /* 0x100fe20008000830 */
[--C-:B------:R-:W-:Y:S01]  /*1540*/  FFMA R5, R5, UR6, -R48.reuse ;  /* 0x0000000605057c23 */ /* 0x100fe20008000830 */
[--C-:B------:R-:W-:Y:S01]  /*1550*/  FFMA R6, R6, UR6, -R48.reuse ;  /* 0x0000000606067c23 */ /* 0x100fe20008000830 */
[--C-:B------:R-:W-:Y:S01]  /*1560*/  FFMA R7, R7, UR6, -R48.reuse ;  /* 0x0000000607077c23 */ /* 0x100fe20008000830 */
[----:B------:R-:W-:Y:S01]  /*1570*/  FMUL R4, R4, 1.4426950216293334961 ;  /* 0x3fb8aa3b04047820 */ /* 0x000fe20000400000 */
[----:B------:R-:W-:Y:S01]  /*1580*/  FMUL R5, R5, 1.4426950216293334961 ;  /* 0x3fb8aa3b05057820 */ /* 0x000fe20000400000 */
[----:B------:R-:W-:Y:S01]  /*1590*/  FMUL R6, R6, 1.4426950216293334961 ;  /* 0x3fb8aa3b06067820 */ /* 0x000fe20000400000 */
[----:B------:R-:W-:Y:S01]  /*15a0*/  FMUL R55, R7, 1.4426950216293334961 ;  /* 0x3fb8aa3b07377820 */ /* 0x000fe20000400000 */
[--C-:B------:R-:W-:Y:S01]  /*15b0*/  FFMA R8, R8, UR6, -R48.reuse ;  /* 0x0000000608087c23 */ /* 0x100fe20008000830 */
[--C-:B------:R-:W-:Y:S01]  /*15c0*/  FFMA R9, R9, UR6, -R48.reuse ;  /* 0x0000000609097c23 */ /* 0x100fe20008000830 */
[----:B------:R-:W-:Y:S01]  /*15d0*/  MUFU.EX2 R4, R4 ;  /* 0x0000000400047308 */ /* 0x000fe20000000800 */
[--C-:B------:R-:W-:Y:S01]  /*15e0*/  FFMA R10, R10, UR6, -R48.reuse ;  /* 0x000000060a0a7c23 */ /* 0x100fe20008000830 */
[----:B------:R-:W-:Y:S01]  /*15f0*/  FMUL R7, R8, 1.4426950216293334961 ;  /* 0x3fb8aa3b08077820 */ /* 0x000fe20000400000 */
[----:B------:R-:W-:Y:S01]  /*1600*/  FMUL R8, R9, 1.4426950216293334961 ;  /* 0x3fb8aa3b09087820 */ /* 0x000fe20000400000 */
[--C-:B------:R-:W-:Y:S01]  /*1610*/  FFMA R11, R11, UR6, -R48.reuse ;  /* 0x000000060b0b7c23 */ /* 0x100fe20008000830 */
[----:B------:R-:W-:Y:S01]  /*1620*/  FMUL R10, R10, 1.4426950216293334961 ;  /* 0x3fb8aa3b0a0a7820 */ /* 0x000fe20000400000 */
[--C-:B------:R-:W-:Y:S01]  /*1630*/  FFMA R12, R12, UR6, -R48.reuse ;  /* 0x000000060c0c7c23 */ /* 0x100fe20008000830 */
[--C-:B------:R-:W-:Y:S01]  /*1640*/  FFMA R13, R13, UR6, -R48.reuse ;  /* 0x000000060d0d7c23 */ /* 0x100fe20008000830 */
[----:B------:R-:W0:Y:S01]  /*1650*/  MUFU.EX2 R5, R5 ;  /* 0x0000000500057308 */ /* 0x000e220000000800 */
[----:B------:R-:W-:Y:S01]  /*1660*/  FMUL R11, R11, 1.4426950216293334961 ;  /* 0x3fb8aa3b0b0b7820 */ /* 0x000fe20000400000 */
[----:B------:R-:W-:Y:S01]  /*1670*/  FMUL R9, R12, 1.4426950216293334961 ;  /* 0x3fb8aa3b0c097820 */ /* 0x000fe20000400000 */
[--C-:B------:R-:W-:Y:S01]  /*1680*/  FFMA R12, R14, UR6, -R48.reuse ;  /* 0x000000060e0c7c23 */ /* 0x100fe20008000830 */
[----:B------:R-:W-:Y:S01]  /*1690*/  FMUL R56, R13, 1.4426950216293334961 ;  /* 0x3fb8aa3b0d387820 */ /* 0x000fe20000400000 */
[--C-:B------:R-:W-:Y:S01]  /*16a0*/  FFMA R15, R15, UR6, -R48.reuse ;  /* 0x000000060f0f7c23 */ /* 0x100fe20008000830 */
[--C-:B------:R-:W-:Y:S01]  /*16b0*/  FFMA R16, R16, UR6, -R48.reuse ;  /* 0x0000000610107c23 */ /* 0x100fe20008000830 */
[----:B------:R-:W-:Y:S01]  /*16c0*/  FMUL R12, R12, 1.4426950216293334961 ;  /* 0x3fb8aa3b0c0c7820 */ /* 0x000fe20000400000 */
[----:B------:R-:W1:Y:S01]  /*16d0*/  MUFU.EX2 R6, R6 ;  /* 0x0000000600067308 */ /* 0x000e620000000800 */
[----:B------:R-:W-:Y:S01]  /*16e0*/  FMUL R13, R15, 1.4426950216293334961 ;  /* 0x3fb8aa3b0f0d7820 */ /* 0x000fe20000400000 */
[----:B------:R-:W-:Y:S01]  /*16f0*/  FMUL R15, R16, 1.4426950216293334961 ;  /* 0x3fb8aa3b100f7820 */ /* 0x000fe20000400000 */
[--C-:B------:R-:W-:Y:S01]  /*1700*/  FFMA R17, R17, UR6, -R48.reuse ;  /* 0x0000000611117c23 */ /* 0x100fe20008000830 */
[--C-:B------:R-:W-:Y:S01]  /*1710*/  FFMA R16, R18, UR6, -R48.reuse ;  /* 0x0000000612107c23 */ /* 0x100fe20008000830 */
[----:B------:R-:W-:-:S03]  /*1720*/  FFMA R19, R19, UR6, -R48 ;  /* 0x0000000613137c23 */ /* 0x000fc60008000830 */
[----:B------:R-:W2:Y:S01]  /*1730*/  MUFU.EX2 R55, R55 ;  /* 0x0000003700377308 */ /* 0x000ea20000000800 */
[----:B0-----:R-:W-:Y:S01]  /*1740*/  FADD R57, R4, R5 ;  /* 0x0000000504397221 */ /* 0x001fe20000000000 */
[----:B------:R-:W-:Y:S01]  /*1750*/  FMUL R16, R16, 1.4426950216293334961 ;  /* 0x3fb8aa3b10107820 */ /* 0x000fe20000400000 */
[----:B------:R-:W-:-:S05]  /*1760*/  FMUL R19, R19, 1.4426950216293334961 ;  /* 0x3fb8aa3b13137820 */ /* 0x000fca0000400000 */
[----:B------:R-:W0:Y:S01]  /*1770*/  MUFU.EX2 R7, R7 ;  /* 0x0000000700077308 */ /* 0x000e220000000800 */
[----:B-1----:R-:W-:-:S07]  /*1780*/  FADD R64, R6, R57 ;  /* 0x0000003906407221 */ /* 0x002fce0000000000 */
[----:B------:R-:W1:Y:S01]  /*1790*/  MUFU.EX2 R8, R8 ;  /* 0x0000000800087308 */ /* 0x000e620000000800 */
[----:B--2---:R-:W-:-:S07]  /*17a0*/  FADD R64, R55, R64 ;  /* 0x0000004037407221 */ /* 0x004fce0000000000 */
[----:B------:R-:W2:Y:S01]  /*17b0*/  MUFU.EX2 R10, R10 ;  /* 0x0000000a000a7308 */ /* 0x000ea20000000800 */
[----:B0-----:R-:W-:-:S07]  /*17c0*/  FADD R57, R7, R64 ;  /* 0x0000004007397221 */ /* 0x001fce0000000000 */
[----:B------:R-:W0:Y:S01]  /*17d0*/  MUFU.EX2 R11, R11 ;  /* 0x0000000b000b7308 */ /* 0x000e220000000800 */
[----:B-1----:R-:W-:Y:S01]  /*17e0*/  FADD R65, R8, R57 ;  /* 0x0000003908417221 */ /* 0x002fe20000000000 */
[----:B------:R-:W-:-:S06]  /*17f0*/  FMUL R57, R17, 1.4426950216293334961 ;  /* 0x3fb8aa3b11397820 */ /* 0x000fcc0000400000 */
[----:B------:R-:W1:Y:S08]  /*1800*/  MUFU.EX2 R9, R9 ;  /* 0x0000000900097308 */ /* 0x000e700000000800 */
[----:B------:R2:W3:Y:S08]  /*1810*/  MUFU.EX2 R14, R56 ;  /* 0x00000038000e7308 */ /* 0x0004f00000000800 */
[----:B------:R-:W4:Y:S01]  /*1820*/  MUFU.EX2 R12, R12 ;  /* 0x0000000c000c7308 */ /* 0x000f220000000800 */
[----:B--2---:R-:W-:-:S04]  /*1830*/  FADD R56, R10, R65 ;  /* 0x000000410a387221 */ /* 0x004fc80000000000 */
[----:B0-----:R-:W-:-:S03]  /*1840*/  FADD R56, R11, R56 ;  /* 0x000000380b387221 */ /* 0x001fc60000000000 */
[----:B------:R-:W0:Y:S01]  /*1850*/  MUFU.EX2 R13, R13 ;  /* 0x0000000d000d7308 */ /* 0x000e220000000800 */
[----:B-1----:R-:W-:-:S04]  /*1860*/  FADD R65, R9, R56 ;  /* 0x0000003809417221 */ /* 0x002fc80000000000 */
[----:B---3--:R-:W-:-:S03]  /*1870*/  FADD R65, R14, R65 ;  /* 0x000000410e417221 */ /* 0x008fc60000000000 */
[----:B------:R-:W1:Y:S01]  /*1880*/  MUFU.EX2 R15, R15 ;  /* 0x0000000f000f7308 */ /* 0x000e620000000800 */
[----:B----4-:R-:W-:-:S07]  /*1890*/  FADD R64, R12, R65 ;  /* 0x000000410c407221 */ /* 0x010fce0000000000 */
[----:B------:R1:W2:Y:S01]  /*18a0*/  MUFU.EX2 R18, R57 ;  /* 0x0000003900127308 */ /* 0x0002a20000000800 */
[----:B0-----:R-:W-:-:S07]  /*18b0*/  FADD R64, R13, R64 ;  /* 0x000000400d407221 */ /* 0x001fce0000000000 */
[----:B------:R-:W0:Y:S01]  /*18c0*/  MUFU.EX2 R17, R16 ;  /* 0x0000001000117308 */ /* 0x000e220000000800 */
[----:B-1----:R-:W-:-:S07]  /*18d0*/  FADD R57, R15, R64 ;  /* 0x000000400f397221 */ /* 0x002fce0000000000 */
[----:B------:R-:W1:Y:S01]  /*18e0*/  MUFU.EX2 R56, R19 ;  /* 0x0000001300387308 */ /* 0x000e620000000800 */
[----:B--2---:R-:W-:-:S04]  /*18f0*/  FADD R64, R18, R57 ;  /* 0x0000003912407221 */ /* 0x004fc80000000000 */
[----:B0-----:R-:W-:-:S04]  /*1900*/  FADD R57, R17, R64 ;  /* 0x0000004011397221 */ /* 0x001fc80000000000 */
[----:B-1----:R-:W-:-:S05]  /*1910*/  FADD R57, R56, R57 ;  /* 0x0000003938397221 */ /* 0x002fca0000000000 */
[----:B------:R-:W0:Y:S02]  /*1920*/  SHFL.BFLY PT, R64, R57, 0x10, 0x1f ;  /* 0x0e001f0039407f89 */ /* 0x000e2400000e0000 */
[----:B0-----:R-:W-:Y:S01]  /*1930*/  FADD R65, R57, R64 ;  /* 0x0000004039417221 */ /* 0x001fe20000000000 */
[----:B------:R-:W-:Y:S06]  /*1940*/  BAR.SYNC.DEFER_BLOCKING 0x0 ;  /* 0x0000000000007b1d */ /* 0x000fec0000010000 */
[----:B------:R-:W-:Y:S02]  /*1950*/  @!P5 STS [R26+0x1800], R65 ;  /* 0x001800411a00d388 */ /* 0x000fe40000000800 */
[----:B------:R-:W-:Y:S06]  /*1960*/  BAR.SYNC.DEFER_BLOCKING 0x0 ;  /* 0x0000000000007b1d */ /* 0x000fec0000010000 */
[----:B------:R-:W0:Y:S04]  /*1970*/  @!P6 LDS R54, [R3+0x1800] ;  /* 0x001800000336e984 */ /* 0x000e280000000800 */
[----:B0-----:R-:W0:Y:S02]  /*1980*/  SHFL.BFLY PT, R19, R54, 0x1, 0x1f ;  /* 0x0c201f0036137f89 */ /* 0x001e2400000e0000 */
[--C-:B0-----:R-:W-:Y:S01]  /*1990*/  FADD R16, R54, R19.reuse ;  /* 0x0000001336107221 */ /* 0x101fe20000000000 */
[----:B------:R-:W-:-:S04]  /*19a0*/  PRMT R19, RZ, 0x7610, R19 ;  /* 0x00007610ff137816 */ /* 0x000fc80000000013 */
[----:B------:R0:W-:Y:S01]  /*19b0*/  @P0 STS [R3+0x1800], R16 ;  /* 0x0018001003000388 */ /* 0x0001e20000000800 */
[----:B------:R-:W-:Y:S01]  /*19c0*/  BAR.SYNC.DEFER_BLOCKING 0x0 ;  /* 0x0000000000007b1d */ /* 0x000fe20000010000 */
[----:B------:R-:W-:Y:S02]  /*19d0*/  PRMT R67, RZ, 0x7610, R67 ;  /* 0x00007610ff437816 */ /* 0x000fe40000000043 */
[----:B------:R-:W-:Y:S02]  /*19e0*/  PRMT R65, RZ, 0x7610, R65 ;  /* 0x00007610ff417816 */ /* 0x000fe40000000041 */
[----:B------:R-:W-:Y:S02]  /*19f0*/  PRMT R57, RZ, 0x7610, R57 ;  /* 0x00007610ff397816 */ /* 0x000fe40000000039 */
[----:B------:R-:W-:Y:S02]  /*1a00*/  PRMT R66, RZ, 0x7610, R66 ;  /* 0x00007610ff427816 */ /* 0x000fe40000000042 */
[----:B------:R-:W-:-:S02]  /*1a10*/  PRMT R54, RZ, 0x7610, R54 ;  /* 0x00007610ff367816 */ /* 0x000fc40000000036 */
[----:B------:R-:W-:Y:S01]  /*1a20*/  PRMT R64, RZ, 0x7610, R64 ;  /* 0x00007610ff407816 */ /* 0x000fe20000000040 */
[----:B------:R-:W2:Y:S04]  /*1a30*/  @P3 LDG.E.U8 R19, desc[UR28][R38.64] ;  /* 0x0000001c26133981 */ /* 0x000ea8000c1e1100 */
[----:B------:R-:W3:Y:S04]  /*1a40*/  @P3 LDG.E.U8 R67, desc[UR28][R34.64] ;  /* 0x0000001c22433981 */ /* 0x000ee8000c1e1100 */
[----:B------:R-:W4:Y:S04]  /*1a50*/  @P3 LDG.E.U8 R65, desc[UR28][R30.64] ;  /* 0x0000001c1e413981 */ /* 0x000f28000c1e1100 */
[----:B------:R-:W5:Y:S04]  /*1a60*/  @P3 LDG.E.U8 R57, desc[UR28][R22.64] ;  /* 0x0000001c16393981 */ /* 0x000f68000c1e1100 */
[----:B------:R-:W5:Y:S04]  /*1a70*/  @P3 LDG.E.U8 R68, desc[UR28][R36.64] ;  /* 0x0000001c24443981 */ /* 0x000f68000c1e1100 */
[----:B------:R-:W5:Y:S04]  /*1a80*/  @P3 LDG.E.U8 R66, desc[UR28][R32.64] ;  /* 0x0000001c20423981 */ /* 0x000f68000c1e1100 */
[----:B------:R-:W5:Y:S04]  /*1a90*/  @P3 LDG.E.U8 R54, desc[UR28][R20.64] ;  /* 0x0000001c14363981 */ /* 0x000f68000c1e1100 */
[----:B------:R-:W5:Y:S01]  /*1aa0*/  @P3 LDG.E.U8 R64, desc[UR28][R24.64] ;  /* 0x0000001c18403981 */ /* 0x000f62000c1e1100 */
[----:B0-----:R-:W-:-:S05]  /*1ab0*/  IMAD.SHL.U32 R16, R2, 0x8, RZ ;  /* 0x0000000802107824 */ /* 0x001fca00078e00ff */
[----:B------:R-:W-:-:S05]  /*1ac0*/  LOP3.LUT R16, R16, 0x30, RZ, 0xc0, !PT ;  /* 0x0000003010107812 */ /* 0x000fca00078ec0ff */
[----:B------:R-:W-:Y:S01]  /*1ad0*/  IMAD R69, R49, 0x20, R16 ;  /* 0x0000002031457824 */ /* 0x000fe200078e0210 */
[C---:B------:R-:W-:Y:S02]  /*1ae0*/  LOP3.LUT R16, R2.reuse, 0x80, RZ, 0xc0, !PT ;  /* 0x0000008002107812 */ /* 0x040fe400078ec0ff */
[----:B------:R-:W-:-:S04]  /*1af0*/  LOP3.LUT R49, R2, 0x10, RZ, 0xc0, !PT ;  /* 0x0000001002317812 */ /* 0x000fc800078ec0ff */
[----:B------:R-:W-:Y:S02]  /*1b00*/  LEA.HI R16, R16, R49, RZ, 0x1e ;  /* 0x0000003110107211 */ /* 0x000fe400078ff0ff */
[----:B------:R-:W-:Y:S02]  /*1b10*/  LEA R49, R40, UR14, 0x6 ;  /* 0x0000000e28317c11 */ /* 0x000fe4000f8e30ff */
[----:B------:R-:W-:-:S05]  /*1b20*/  LOP3.LUT R16, R69, R16, RZ, 0x3c, !PT ;  /* 0x0000001045107212 */ /* 0x000fca00078e3cff */
[----:B------:R-:W-:Y:S02]  /*1b30*/  IMAD.IADD R40, R16, 0x1, R49 ;  /* 0x0000000110287824 */ /* 0x000fe400078e0231 */
[----:B------:R0:W1:Y:S01]  /*1b40*/  LDS R16, [R29+0x1800] ;  /* 0x001800001d107984 */ /* 0x0000620000000800 */
[----:B------:R-:W-:Y:S01]  /*1b50*/  BAR.SYNC.DEFER_BLOCKING 0x0 ;  /* 0x0000000000007b1d */ /* 0x000fe20000010000 */
[----:B------:R-:W-:Y:S01]  /*1b60*/  F2FP.SATFINITE.E4M3.F32.PACK_AB_MERGE_C R55, R55, R6, RZ ;  /* 0x000000063737723e */ /* 0x000fe200048070ff */
[----:B------:R-:W-:Y:S01]  /*1b70*/  FADD R6, -R48, -INF ;  /* 0xff80000030067421 */ /* 0x000fe20000000100 */
[----:B------:R-:W-:-:S04]  /*1b80*/  F2FP.SATFINITE.E4M3.F32.PACK_AB_MERGE_C R17, R56, R17, RZ ;  /* 0x000000113811723e */ /* 0x000fc800048070ff */
[----:B------:R-:W-:Y:S01]  /*1b90*/  F2FP.SATFINITE.E4M3.F32.PACK_AB_MERGE_C R15, R18, R15, R17 ;  /* 0x0000000f120f723e */ /* 0x000fe20004807011 */
[----:B------:R-:W-:Y:S01]  /*1ba0*/  FMUL R17, R6, 1.4426950216293334961 ;  /* 0x3fb8aa3b06117820 */ /* 0x000fe20000400000 */
[----:B------:R-:W-:Y:S02]  /*1bb0*/  F2FP.SATFINITE.E4M3.F32.PACK_AB_MERGE_C R10, R11, R10, RZ ;  /* 0x0000000a0b0a723e */ /* 0x000fe400048070ff */
[----:B------:R-:W-:-:S03]  /*1bc0*/  F2FP.SATFINITE.E4M3.F32.PACK_AB_MERGE_C R11, R13, R12, RZ ;  /* 0x0000000c0d0b723e */ /* 0x000fc600048070ff */
[----:B------:R-:W0:Y:S01]  /*1bd0*/  MUFU.EX2 R17, R17 ;  /* 0x0000001100117308 */ /* 0x000e220000000800 */
[----:B------:R-:W-:Y:S02]  /*1be0*/  F2FP.SATFINITE.E4M3.F32.PACK_AB_MERGE_C R13, R8, R7, R10 ;  /* 0x00000007080d723e */ /* 0x000fe4000480700a */
[----:B------:R-:W-:Y:S02]  /*1bf0*/  F2FP.SATFINITE.E4M3.F32.PACK_AB_MERGE_C R12, R5, R4, R55 ;  /* 0x00000004050c723e */ /* 0x000fe40004807037 */
[----:B------:R-:W-:Y:S01]  /*1c00*/  F2FP.SATFINITE.E4M3.F32.PACK_AB_MERGE_C R14, R14, R9, R11 ;  /* 0x000000090e0e723e */ /* 0x000fe2000480700b */
[----:B------:R-:W-:Y:S01]  /*1c10*/  UIADD3 UR18, UPT, UPT, UR18, -0x40, URZ ;  /* 0xffffffc012127890 */ /* 0x000fe2000fffe0ff */
[----:B------:R-:W0:Y:S01]  /*1c20*/  LDTM.16dp32bit_t0_t15.x8 R4, tmem[UR15] ;  /* 0x0000000f000479ee */ /* 0x000e220008980000 */
[----:B------:R-:W0:Y:S01]  /*1c30*/  LDTM.16dp32bit_t16_t31.x8 R4, tmem[UR15+0x8] ;  /* 0x0000080f000479ee */ /* 0x000e2200089a0000 */
[----:B--2---:R2:W-:Y:S04]  /*1c40*/  STS.U8 [R28+UR14+0x1800], R19 ;  /* 0x001800131c007988 */ /* 0x0045e8000800000e */
[----:B---3--:R2:W-:Y:S04]  /*1c50*/  STS.U8 [R28+UR14+0x1a00], R67 ;  /* 0x001a00431c007988 */ /* 0x0085e8000800000e */
[----:B----4-:R2:W-:Y:S04]  /*1c60*/  STS.U8 [R28+UR14+0x1c00], R65 ;  /* 0x001c00411c007988 */ /* 0x0105e8000800000e */
[----:B-----5:R2:W-:Y:S04]  /*1c70*/  STS.U8 [R28+UR14+0x1e00], R57 ;  /* 0x001e00391c007988 */ /* 0x0205e8000800000e */
[----:B------:R2:W-:Y:S04]  /*1c80*/  STS.U8 [R27+UR14+0x1900], R68 ;  /* 0x001900441b007988 */ /* 0x0005e8000800000e */
[----:B------:R2:W-:Y:S04]  /*1c90*/  STS.U8 [R27+UR14+0x1b00], R66 ;  /* 0x001b00421b007988 */ /* 0x0005e8000800000e */
[----:B------:R2:W-:Y:S04]  /*1ca0*/  STS.U8 [R27+UR14+0x1d00], R54 ;  /* 0x001d00361b007988 */ /* 0x0005e8000800000e */
[----:B------:R2:W-:Y:S04]  /*1cb0*/  STS.U8 [R27+UR14+0x1f00], R64 ;  /* 0x001f00401b007988 */ /* 0x0005e8000800000e */
[----:B------:R2:W-:Y:S01]  /*1cc0*/  STS.128 [R40], R12 ;  /* 0x0000000c28007388 */ /* 0x0005e20000000c00 */
[----:B------:R-:W-:Y:S01]  /*1cd0*/  NOP ;  /* 0x0000000000007918 */ /* 0x000fe20000000000 */
[----:B01----:R-:W-:Y:S05]  /*1ce0*/  @!P3 BRA `(.L_x_9) ;  /* 0x000000000028b947 */ /* 0x003fea0003800000 */
[C---:B------:R-:W-:Y:S01]  /*1cf0*/  FMUL R4, R17.reuse, R4 ;  /* 0x0000000411047220 */ /* 0x040fe20000400000 */
[C---:B------:R-:W-:Y:S01]  /*1d00*/  FMUL R5, R17.reuse, R5 ;  /* 0x0000000511057220 */ /* 0x040fe20000400000 */
[C---:B------:R-:W-:Y:S01]  /*1d10*/  FMUL R6, R17.reuse, R6 ;  /* 0x0000000611067220 */ /* 0x040fe20000400000 */
[C---:B------:R-:W-:Y:S01]  /*1d20*/  FMUL R7, R17.reuse, R7 ;  /* 0x0000000711077220 */ /* 0x040fe20000400000 */
[C---:B------:R-:W-:Y:S01]  /*1d30*/  FMUL R8, R17.reuse, R8 ;  /* 0x0000000811087220 */ /* 0x040fe20000400000 */
[C---:B------:R-:W-:Y:S01]  /*1d40*/  FMUL R9, R17.reuse, R9 ;  /* 0x0000000911097220 */ /* 0x040fe20000400000 */
[C---:B------:R-:W-:Y:S01]  /*1d50*/  FMUL R10, R17.reuse, R10 ;  /* 0x0000000a110a7220 */ /* 0x040fe20000400000 */
[----:B------:R-:W-:-:S04]  /*1d60*/  FMUL R11, R17, R11 ;  /* 0x0000000b110b7220 */ /* 0x000fc80000400000 */
[----:B------:R0:W-:Y:S01]  /*1d70*/  STTM.16dp32bit_t0_t15.x8 tmem[UR15], R4 ;  /* 0x00000004000079ed */ /* 0x0001e2000898000f */
[----:B------:R0:W-:Y:S02]  /*1d80*/  STTM.16dp32bit_t16_t31.x8 tmem[UR15+0x8], R4 ;  /* 0x00000804000079ed */ /* 0x0001e400089a000f */
.L_x_9:
[----:B------:R-:W1:Y:S02]  /*1d90*/  FENCE.VIEW.ASYNC.T ;  /* 0x00000000000073c6 */ /* 0x000e640000000200 */
[----:B-1----:R-:W-:Y:S01]  /*1da0*/  BAR.SYNC.DEFER_BLOCKING 0x0 ;  /* 0x0000000000007b1d */ /* 0x002fe20000010000 */
[----:B------:R-:W-:Y:S01]  /*1db0*/  UISETP.GE.AND UP1, UPT, UR18, 0x1, UPT ;  /* 0x000000011200788c */ /* 0x000fe2000bf26270 */
[----:B------:R-:W-:-:S04]  /*1dc0*/  FADD R16, R17, R16 ;  /* 0x0000001011107221 */ /* 0x000fc80000000000 */
[----:B------:R1:W-:Y:S06]  /*1dd0*/  MEMBAR.ALL.CTA ;  /* 0x0000000000007992 */ /* 0x0003ec0000008000 */
[----:B-1----:R-:W1:Y:S02]  /*1de0*/  FENCE.VIEW.ASYNC.S ;  /* 0x00000000000073c6 */ /* 0x002e640000000000 */
[----:B-1----:R-:W-:Y:S06]  /*1df0*/  BAR.SYNC.DEFER_BLOCKING 0x0 ;  /* 0x0000000000007b1d */ /* 0x002fec0000010000 */
[----:B------:R-:W-:Y:S05]  /*1e00*/  @!P4 BRA `(.L_x_10) ;  /* 0x000000000060c947 */ /* 0x000fea0003800000 */
[----:B------:R-:W-:Y:S02]  /*1e10*/  UIADD3 UR4, UPT, UPT, UR14, 0x1800, URZ ;  /* 0x000018000e047890 */ /* 0x000fe4000fffe0ff */
[----:B------:R-:W-:Y:S02]  /*1e20*/  USHF.R.U32.HI UR6, URZ, 0x4, UR14 ;  /* 0x00000004ff067899 */ /* 0x000fe4000801160e */
[----:B------:R-:W-:Y:S02]  /*1e30*/  USHF.R.U32.HI UR4, URZ, 0x4, UR4 ;  /* 0x00000004ff047899 */ /* 0x000fe40008011604 */
[----:B------:R-:W-:Y:S02]  /*1e40*/  USGXT.U32 UR6, UR6, 0xe ;  /* 0x0000000e0606789a */ /* 0x000fe40008000000 */
[----:B------:R-:W-:Y:S01]  /*1e50*/  USGXT.U32 UR8, UR4, 0xe ;  /* 0x0000000e0408789a */ /* 0x000fe20008000000 */
[----:B------:R-:W-:Y:S01]  /*1e60*/  UMOV UR10, 0xfffffffe ;  /* 0xfffffffe000a7882 */ /* 0x000fe20000000000 */
[----:B------:R-:W-:Y:S01]  /*1e70*/  UMOV UR11, 0x7fffbfdf ;  /* 0x7fffbfdf000b7882 */ /* 0x000fe20000000000 */
[----:B------:R-:W-:Y:S01]  /*1e80*/  UMOV UR7, URZ ;  /* 0x000000ff00077c82 */ /* 0x000fe20008000000 */
[----:B------:R-:W-:Y:S01]  /*1e90*/  UMOV UR9, URZ ;  /* 0x000000ff00097c82 */ /* 0x000fe20008000000 */
[----:B------:R-:W-:-:S02]  /*1ea0*/  UIADD3.64 UR24, UPT, UPT, UR6, -UR10, URZ ;  /* 0x8000000a06187297 */ /* 0x000fc4000fffe0ff */
[----:B------:R-:W-:Y:S01]  /*1eb0*/  UIADD3.64 UR10, UPT, UPT, UR8, -UR10, URZ ;  /* 0x8000000a080a7297 */ /* 0x000fe2000fffe0ff */
[----:B------:R-:W-:Y:S01]  /*1ec0*/  UMOV UR26, 0x0 ;  /* 0x00000000001a7882 */ /* 0x000fe20000000000 */
[----:B------:R-:W-:Y:S01]  /*1ed0*/  UMOV UR27, 0x4080010 ;  /* 0x04080010001b7882 */ /* 0x000fe20000000000 */
[----:B------:R-:W-:Y:S01]  /*1ee0*/  UMOV UR4, UR16 ;  /* 0x0000001000047c82 */ /* 0x000fe20008000000 */
[----:B------:R-:W-:Y:S01]  /*1ef0*/  UMOV UR5, URZ ;  /* 0x000000ff00057c82 */ /* 0x000fe20008000000 */
[----:B------:R-:W-:Y:S01]  /*1f00*/  UMOV UR7, 0x80004020 ;  /* 0x8000402000077882 */ /* 0x000fe20000000000 */
[----:B------:R-:W-:Y:S01]  /*1f10*/  UMOV UR9, 0x80004020 ;  /* 0x8000402000097882 */ /* 0x000fe20000000000 */
[----:B------:R-:W-:Y:S01]  /*1f20*/  UMOV UR30, 0x0 ;  /* 0x00000000001e7882 */ /* 0x000fe20000000000 */
[----:B------:R-:W-:Y:S01]  /*1f30*/  UMOV UR31, 0x4080010 ;  /* 0x04080010001f7882 */ /* 0x000fe20000000000 */
[----:B------:R-:W-:Y:S01]  /*1f40*/  UMOV UR4, UR4 ;  /* 0x0000000400047c82 */ /* 0x000fe20008000000 */
[----:B------:R1:W-:Y:S01]  /*1f50*/  UTCQMMA gdesc[UR6], gdesc[UR8], tmem[UR12], tmem[UR26], idesc[UR27], UPT ;  /* 0x00ff1a08060075ea */ /* 0x0003e2000b80030c */
[----:B------:R1:W-:Y:S01]  /*1f60*/  UTCQMMA gdesc[UR24], gdesc[UR10], tmem[UR12], tmem[UR30], idesc[UR31], UPT ;  /* 0x00ff1e0a180075ea */ /* 0x0003e2000b80030c */
[----:B------:R1:W-:Y:S01]  /*1f70*/  UTCBAR [UR4], URZ ;  /* 0x000000ff040073e9 */ /* 0x0003e200080000ff */
[----:B------:R-:W-:Y:S01]  /*1f80*/  NOP ;  /* 0x0000000000007918 */ /* 0x000fe20000000000 */
.L_x_10:
[----:B------:R-:W-:Y:S01]  /*1f90*/  FSEL R48, R48, -INF , P3 ;  /* 0xff80000030307808 */ /* 0x000fe20001800000 */
[----:B-1----:R-:W-:Y:S01]  /*1fa0*/  UMOV UR6, URZ ;  /* 0x000000ff00067c82 */ /* 0x002fe20008000000 */
[----:B------:R-:W-:Y:S01]  /*1fb0*/  FSEL R49, R16, 1, P3 ;  /* 0x3f80000010317808 */ /* 0x000fe20001800000 */
[----:B------:R-:W-:Y:S06]  /*1fc0*/  BRA.U !UP1, `(.L_x_11) ;  /* 0x0000001109a47547 */ /* 0x000fec000b800000 */
[----:B------:R-:W-:Y:S01]  /*1fd0*/  USHF.R.U32.HI UR34, URZ, 0x4, UR14 ;  /* 0x00000004ff227899 */ /* 0x000fe2000801160e */
[----:B------:R-:W-:Y:S01]  /*1fe0*/  IMAD.SHL.U32 R41, R41, 0x40, RZ ;  /* 0x0000004029297824 */ /* 0x000fe200078e00ff */
[----:B------:R-:W-:Y:S01]  /*1ff0*/  UIADD3 UR4, UPT, UPT, UR14, 0x2800, URZ ;  /* 0x000028000e047890 */ /* 0x000fe2000fffe0ff */
[----:B--2---:R-:W-:Y:S01]  /*2000*/  IMAD.MOV.U32 R67, RZ, RZ, R48 ;  /* 0x000000ffff437224 */ /* 0x004fe200078e0030 */
[----:B------:R-:W-:Y:S01]  /*2010*/  UIADD3 UR6, UPT, UPT, UR14, 0x1000, URZ ;  /* 0x000010000e067890 */ /* 0x000fe2000fffe0ff */
[----:B------:R-:W-:Y:S01]  /*2020*/  IMAD.MOV.U32 R68, RZ, RZ, RZ ;  /* 0x000000ffff447224 */ /* 0x000fe200078e00ff */
[----:B------:R-:W-:Y:S01]  /*2030*/  USHF.R.U32.HI UR4, URZ, 0x4, UR4 ;  /* 0x00000004ff047899 */ /* 0x000fe20008011604 */
[----:B------:R-:W-:Y:S01]  /*2040*/  IMAD.MOV.U32 R55, RZ, RZ, R41 ;  /* 0x000000ffff377224 */ /* 0x000fe200078e0029 */
[----:B------:R-:W-:Y:S02]  /*2050*/  USGXT.U32 UR34, UR34, 0xe ;  /* 0x0000000e2222789a */ /* 0x000fe40008000000 */
[----:B------:R-:W-:-:S02]  /*2060*/  USHF.L.U32 UR30, UR21, 0x6, URZ ;  /* 0x00000006151e7899 */ /* 0x000fc400080006ff */
[----:B------:R-:W-:Y:S02]  /*2070*/  USHF.R.U32.HI UR9, URZ, 0x4, UR19 ;  /* 0x00000004ff097899 */ /* 0x000fe40008011613 */
[----:B------:R-:W-:Y:S02]  /*2080*/  USHF.R.U32.HI UR6, URZ, 0x4, UR6 ;  /* 0x00000004ff067899 */ /* 0x000fe40008011606 */
[----:B------:R-:W-:Y:S02]  /*2090*/  USGXT.U32 UR4, UR4, 0xe ;  /* 0x0000000e0404789a */ /* 0x000fe40008000000 */
[----:B------:R-:W-:Y:S01]  /*20a0*/  UIADD3 UR36, UP2, UPT, UR34, 0x2, URZ ;  /* 0x0000000222247890 */ /* 0x000fe2000ff5e0ff */
[----:B------:R-:W-:Y:S01]  /*20b0*/  UMOV UR5, URZ ;  /* 0x000000ff00057c82 */ /* 0x000fe20008000000 */
[----:B------:R-:W-:Y:S01]  /*20c0*/  UMOV UR20, 0xfffffffe ;  /* 0xfffffffe00147882 */ /* 0x000fe20000000000 */
[----:B------:R-:W-:Y:S01]  /*20d0*/  UMOV UR21, 0x7fffbfdf ;  /* 0x7fffbfdf00157882 */ /* 0x000fe20000000000 */
[----:B------:R-:W-:Y:S01]  /*20e0*/  UISETP.NE.U32.AND UP1, UPT, UR22, URZ, UPT ;  /* 0x000000ff1600728c */ /* 0x000fe2000bf25070 */
[----:B------:R-:W1:Y:S01]  /*20f0*/  LDCU UR35, c[0x0][0x3a8] ;  /* 0x00007500ff2377ac */ /* 0x000e620008000800 */
[----:B------:R-:W-:-:S02]  /*2100*/  USGXT.U32 UR9, UR9, 0xe ;  /* 0x0000000e0909789a */ /* 0x000fc40008000000 */
[----:B------:R-:W-:Y:S02]  /*2110*/  USGXT.U32 UR33, UR6, 0xe ;  /* 0x0000000e0621789a */ /* 0x000fe40008000000 */
[----:B------:R-:W-:Y:S02]  /*2120*/  UIADD3.X UR37, UPT, UPT, UR5, -0x7fffbfe0, URZ, UP2, !UPT ;  /* 0x8000402005257890 */ /* 0x000fe400097fe4ff */
[----:B------:R-:W-:Y:S01]  /*2130*/  UIADD3.64 UR20, UPT, UPT, UR4, -UR20, URZ ;  /* 0x8000001404147297 */ /* 0x000fe2000fffe0ff */
[----:B------:R-:W-:Y:S01]  /*2140*/  UMOV UR19, 0x1 ;  /* 0x0000000100137882 */ /* 0x000fe20000000000 */
[----:B------:R-:W-:Y:S01]  /*2150*/  UMOV UR7, URZ ;  /* 0x000000ff00077c82 */ /* 0x000fe20008000000 */
[----:B------:R-:W-:Y:S01]  /*2160*/  UMOV UR8, URZ ;  /* 0x000000ff00087c82 */ /* 0x000fe20008000000 */
[----:B------:R-:W-:-:S08]  /*2170*/  UMOV UR31, UR30 ;  /* 0x0000001e001f7c82 */ /* 0x000fd00008000000 */
.L_x_16:
[----:B------:R-:W-:Y:S02]  /*2180*/  SHF.R.S32.HI R57, RZ, 0x1f, R55 ;  /* 0x0000001fff397819 */ /* 0x000fe40000011437 */
[C---:B------:R-:W-:Y:S02]  /*2190*/  IADD3 R12, P4, PT, R55.reuse, R62, RZ ;  /* 0x0000003e370c7210 */ /* 0x040fe40007f9e0ff */
[----:B------:R-:W-:-:S03]  /*21a0*/  IADD3 R16, P3, PT, R55, R60, RZ ;  /* 0x0000003c37107210 */ /* 0x000fc60007f7e0ff */
[----:B------:R-:W-:Y:S01]  /*21b0*/  IMAD.X R13, R57, 0x1, R63, P4 ;  /* 0x00000001390d7824 */ /* 0x000fe200020e063f */
[----:B------:R-:W-:Y:S01]  /*21c0*/  IADD3 R14, P4, PT, R55, R58, RZ ;  /* 0x0000003a370e7210 */ /* 0x000fe20007f9e0ff */
[----:B------:R-:W-:Y:S01]  /*21d0*/  IMAD.X R17, R57, 0x1, R61, P3 ;  /* 0x0000000139117824 */ /* 0x000fe200018e063d */
[----:B0-----:R-:W-:Y:S02]  /*21e0*/  IADD3 R4, P3, PT, R55, R52, RZ ;  /* 0x0000003437047210 */ /* 0x001fe40007f7e0ff */
[----:B------:R0:W2:Y:S01]  /*21f0*/  LDG.E.U8 R19, desc[UR28][R12.64] ;  /* 0x0000001c0c137981 */ /* 0x0000a2000c1e1100 */
[----:B------:R-:W-:Y:S01]  /*2200*/  IMAD.X R15, R57, 0x1, R59, P4 ;  /* 0x00000001390f7824 */ /* 0x000fe200020e063b */
[----:B------:R-:W-:Y:S01]  /*2210*/  IADD3 R6, P4, PT, R55, R50, RZ ;  /* 0x0000003237067210 */ /* 0x000fe20007f9e0ff */
[----:B------:R-:W-:Y:S01]  /*2220*/  IMAD.X R5, R57, 0x1, R53, P3 ;  /* 0x0000000139057824 */ /* 0x000fe200018e0635 */
[----:B------:R-:W-:Y:S01]  /*2230*/  IADD3 R8, P3, PT, R55, R46, RZ ;  /* 0x0000002e37087210 */ /* 0x000fe20007f7e0ff */
[----:B------:R-:W3:Y:S02]  /*2240*/  LDG.E.U8 R17, desc[UR28][R16.64] ;  /* 0x0000001c10117981 */ /* 0x000ee4000c1e1100 */
[----:B------:R-:W-:Y:S01]  /*2250*/  IMAD.X R7, R57, 0x1, R51, P4 ;  /* 0x0000000139077824 */ /* 0x000fe200020e0633 */
[----:B------:R-:W-:Y:S01]  /*2260*/  IADD3 R10, P4, PT, R55, R44, RZ ;  /* 0x0000002c370a7210 */ /* 0x000fe20007f9e0ff */
[----:B------:R-:W-:Y:S01]  /*2270*/  IMAD.X R9, R57, 0x1, R47, P3 ;  /* 0x0000000139097824 */ /* 0x000fe200018e062f */
[----:B0-----:R-:W-:Y:S01]  /*2280*/  IADD3 R12, P3, PT, R55, R42, RZ ;  /* 0x0000002a370c7210 */ /* 0x001fe20007f7e0ff */
[----:B------:R-:W4:Y:S02]  /*2290*/  LDG.E.U8 R15, desc[UR28][R14.64] ;  /* 0x0000001c0e0f7981 */ /* 0x000f24000c1e1100 */
[----:B------:R-:W-:-:S02]  /*22a0*/  IMAD.X R11, R57, 0x1, R45, P4 ;  /* 0x00000001390b7824 */ /* 0x000fc400020e062d */
[----:B------:R-:W-:Y:S01]  /*22b0*/  IMAD.X R13, R57, 0x1, R43, P3 ;  /* 0x00000001390d7824 */ /* 0x000fe200018e062b */
[----:B------:R-:W5:Y:S04]  /*22c0*/  LDG.E.U8 R5, desc[UR28][R4.64] ;  /* 0x0000001c04057981 */ /* 0x000f68000c1e1100 */
[----:B------:R-:W5:Y:S04]  /*22d0*/  LDG.E.U8 R7, desc[UR28][R6.64] ;  /* 0x0000001c06077981 */ /* 0x000f68000c1e1100 */
[----:B------:R-:W5:Y:S04]  /*22e0*/  LDG.E.U8 R9, desc[UR28][R8.64] ;  /* 0x0000001c08097981 */ /* 0x000f68000c1e1100 */
[----:B------:R-:W5:Y:S04]  /*22f0*/  LDG.E.U8 R11, desc[UR28][R10.64] ;  /* 0x0000001c0a0b7981 */ /* 0x000f68000c1e1100 */
[----:B------:R-:W5:Y:S01]  /*2300*/  LDG.E.U8 R13, desc[UR28][R12.64] ;  /* 0x0000001c0c0d7981 */ /* 0x000f62000c1e1100 */
[----:B------:R-:W-:Y:S01]  /*2310*/  UMOV UR10, 0x1 ;  /* 0x00000001000a7882 */ /* 0x000fe20000000000 */
[----:B------:R-:W-:Y:S01]  /*2320*/  VOTEU.ALL UP2, P2 ;  /* 0x0000000000ff7886 */ /* 0x000fe20001040000 */
[----:B------:R-:W-:-:S04]  /*2330*/  @!UP0 UIADD3 UR10, UPT, UPT, -UR10, 0x100000, URZ ;  /* 0x001000000a0a8890 */ /* 0x000fc8000fffe1ff */
[----:B------:R-:W-:Y:S02]  /*2340*/  @!UP0 USHF.L.U32 UR11, UR10, 0xb, URZ ;  /* 0x0000000b0a0b8899 */ /* 0x000fe400080006ff */
[----:B------:R-:W-:Y:S01]  /*2350*/  @!UP0 USHF.L.U32 UR10, UR10, 0x1, URZ ;  /* 0x000000010a0a8899 */ /* 0x000fe200080006ff */
[----:B--2---:R0:W-:Y:S04]  /*2360*/  STS.U8 [R28+UR14+0x2000], R19 ;  /* 0x002000131c007988 */ /* 0x0041e8000800000e */
[----:B---3--:R0:W-:Y:S04]  /*2370*/  STS.U8 [R28+UR14+0x2100], R17 ;  /* 0x002100111c007988 */ /* 0x0081e8000800000e */
[----:B----4-:R0:W-:Y:S04]  /*2380*/  STS.U8 [R28+UR14+0x2200], R15 ;  /* 0x0022000f1c007988 */ /* 0x0101e8000800000e */
[----:B-----5:R0:W-:Y:S04]  /*2390*/  STS.U8 [R28+UR14+0x2300], R5 ;  /* 0x002300051c007988 */ /* 0x0201e8000800000e */
[----:B------:R0:W-:Y:S04]  /*23a0*/  STS.U8 [R28+UR14+0x2400], R7 ;  /* 0x002400071c007988 */ /* 0x0001e8000800000e */
[----:B------:R0:W-:Y:S04]  /*23b0*/  STS.U8 [R28+UR14+0x2500], R9 ;  /* 0x002500091c007988 */ /* 0x0001e8000800000e */
[----:B------:R0:W-:Y:S04]  /*23c0*/  STS.U8 [R28+UR14+0x2600], R11 ;  /* 0x0026000b1c007988 */ /* 0x0001e8000800000e */
[----:B------:R0:W-:Y:S01]  /*23d0*/  STS.U8 [R28+UR14+0x2700], R13 ;  /* 0x0027000d1c007988 */ /* 0x0001e2000800000e */
[----:B------:R2:W-:Y:S06]  /*23e0*/  MEMBAR.ALL.CTA ;  /* 0x0000000000007992 */ /* 0x0005ec0000008000 */
[----:B--2---:R-:W-:Y:S04]  /*23f0*/  FENCE.VIEW.ASYNC.S ;  /* 0x00000000000073c6 */ /* 0x004fe80000000000 */
[----:B------:R-:W2:Y:S02]  /*2400*/  FENCE.VIEW.ASYNC.S ;  /* 0x00000000000073c6 */ /* 0x000ea40000000000 */
[----:B--2---:R0:W2:Y:S02]  /*2410*/  @!UP2 SYNCS.EXCH.64 URZ, [UR14+0x3010], UR10 ;  /* 0x0030100a0effa5b2 */ /* 0x0040a40008000100 */
[----:B--2---:R-:W-:Y:S06]  /*2420*/  BAR.SYNC.DEFER_BLOCKING 0x0 ;  /* 0x0000000000007b1d */ /* 0x004fec0000010000 */
[----:B0-----:R-:W-:Y:S05]  /*2430*/  BRA.U UP1, `(.L_x_12) ;  /* 0x0000000101307547 */ /* 0x001fea000b800000 */
[----:B------:R-:W-:Y:S01]  /*2440*/  UIADD3 UR10, UPT, UPT, UR14, 0x3010, URZ ;  /* 0x000030100e0a7890 */ /* 0x000fe2000fffe0ff */
[----:B------:R-:W-:Y:S01]  /*2450*/  UMOV UR11, URZ ;  /* 0x000000ff000b7c82 */ /* 0x000fe20008000000 */
[----:B------:R-:W-:Y:S01]  /*2460*/  UMOV UR24, UR33 ;  /* 0x0000002100187c82 */ /* 0x000fe20008000000 */
[----:B------:R-:W-:Y:S01]  /*2470*/  UMOV UR25, 0x80004020 ;  /* 0x8000402000197882 */ /* 0x000fe20000000000 */
[----:B------:R-:W-:Y:S01]  /*2480*/  UMOV UR22, UR9 ;  /* 0x0000000900167c82 */ /* 0x000fe20008000000 */
[----:B------:R-:W-:Y:S01]  /*2490*/  UMOV UR23, 0xc0004010 ;  /* 0xc000401000177882 */ /* 0x000fe20000000000 */
[----:B------:R-:W-:Y:S01]  /*24a0*/  UMOV UR26, 0x0 ;  /* 0x00000000001a7882 */ /* 0x000fe20000000000 */
[----:B------:R-:W-:Y:S01]  /*24b0*/  UMOV UR27, 0x4108010 ;  /* 0x04108010001b7882 */ /* 0x000fe20000000000 */
[----:B------:R-:W-:Y:S01]  /*24c0*/  UMOV UR10, UR10 ;  /* 0x0000000a000a7c82 */ /* 0x000fe20008000000 */
[----:B------:R0:W-:Y:S01]  /*24d0*/  UTCQMMA gdesc[UR24], gdesc[UR22], tmem[UR32], tmem[UR26], idesc[UR27], !UPT ;  /* 0x00ff1a16180075ea */ /* 0x0001e2000f800320 */
[----:B------:R0:W-:Y:S01]  /*24e0*/  UTCBAR [UR10], URZ ;  /* 0x000000ff0a0073e9 */ /* 0x0001e200080000ff */
[----:B------:R-:W-:-:S02]  /*24f0*/  NOP ;  /* 0x0000000000007918 */ /* 0x000fc40000000000 */
.L_x_12:
[----:B------:R-:W2:Y:S02]  /*2500*/  SYNCS.PHASECHK.TRANS64.TRYWAIT P3, [UR14+0x3010], RZ ;  /* 0x003010ffff0075a7 */ /* 0x000ea4000806110e */
[----:B--2---:R-:W-:Y:S05]  /*2510*/  @!P3 BRA `(.L_x_13) ;  /* 0x0000001c0024b947 */ /* 0x004fea0003800000 */
.L_x_22:
[----:B------:R-:W-:Y:S01]  /*2520*/  BAR.SYNC.DEFER_BLOCKING 0x0 ;  /* 0x0000000000007b1d */ /* 0x000fe20000010000 */
[----:B------:R-:W-:Y:S02]  /*2530*/  USHF.R.S32.HI UR6, URZ, 0x1f, UR31 ;  /* 0x0000001fff067899 */ /* 0x000fe4000801141f */
[----:B------:R-:W-:-:S04]  /*2540*/  IADD3 R76, P3, PT, R38, UR31, RZ ;  /* 0x0000001f264c7c10 */ /* 0x000fc8000ff7e0ff */
[----:B------:R-:W-:Y:S01]  /*2550*/  IADD3.X R77, PT, PT, R39, UR6, RZ, P3, !PT ;  /* 0x00000006274d7c10 */ /* 0x000fe20009ffe4ff */
[----:B------:R-:W-:Y:S01]  /*2560*/  LDTM.16dp32bit_t0_t15.x16 R4, tmem[UR17] ;  /* 0x00000011000479ee */ /* 0x000fe20008a00000 */
[----:B------:R-:W2:Y:S01]  /*2570*/  LDTM.16dp32bit_t16_t31.x16 R4, tmem[UR17+0x10] ;  /* 0x00001011000479ee */ /* 0x000ea20008a20000 */
[----:B------:R-:W3:Y:S01]  /*2580*/  @!P2 SYNCS.CCTL.IV [UR14+0x3010] ;  /* 0x00301000ff00a9b1 */ /* 0x000ee2000800000e */
[----:B------:R-:W-:Y:S01]  /*2590*/  NOP ;  /* 0x0000000000007918 */ /* 0x000fe20000000000 */
[----:B-12---:R-:W-:Y:S01]  /*25a0*/  FMUL R48, R4, UR35 ;  /* 0x0000002304307c20 */ /* 0x006fe20008400000 */
[----:B------:R-:W-:Y:S01]  /*25b0*/  FMUL R57, R5, UR35 ;  /* 0x0000002305397c20 */ /* 0x000fe20008400000 */
[----:B------:R-:W-:Y:S01]  /*25c0*/  FMUL R64, R6, UR35 ;  /* 0x0000002306407c20 */ /* 0x000fe20008400000 */
[----:B------:R-:W-:Y:S01]  /*25d0*/  FMUL R65, R7, UR35 ;  /* 0x0000002307417c20 */ /* 0x000fe20008400000 */
[----:B------:R-:W-:-:S03]  /*25e0*/  FMUL R66, R8, UR35 ;  /* 0x0000002308427c20 */ /* 0x000fc60008400000 */
[----:B------:R-:W-:Y:S01]  /*25f0*/  FMNMX3 R64, R48, R57, R64, !PT ;  /* 0x0000003930407276 */ /* 0x000fe20007800040 */
[----:B------:R-:W-:Y:S01]  /*2600*/  FMUL R48, R9, UR35 ;  /* 0x0000002309307c20 */ /* 0x000fe20008400000 */
[----:B------:R-:W-:Y:S02]  /*2610*/  FMUL R57, R10, UR35 ;  /* 0x000000230a397c20 */ /* 0x000fe40008400000 */
[----:B------:R-:W-:Y:S01]  /*2620*/  FMNMX3 R66, R64, R65, R66, !PT ;  /* 0x0000004140427276 */ /* 0x000fe20007800042 */
[----:B------:R-:W-:Y:S01]  /*2630*/  FMUL R64, R11, UR35 ;  /* 0x000000230b407c20 */ /* 0x000fe20008400000 */
[----:B------:R-:W-:Y:S02]  /*2640*/  FMUL R65, R12, UR35 ;  /* 0x000000230c417c20 */ /* 0x000fe40008400000 */
        /* <DEDUP_REMOVED lines=11> */
[----:B------:R-:W-:-:S04]  /*2700*/  FMNMX3 R57, R65, R48, R57, !PT ;  /* 0x0000003041397276 */ /* 0x000fc80007800039 */
[----:B------:R-:W-:-:S05]  /*2710*/  FMNMX R57, R64, R57, !PT ;  /* 0x0000003940397209 */ /* 0x000fca0007800000 */
[----:B------:R-:W1:Y:S02]  /*2720*/  SHFL.BFLY PT, R48, R57, 0x10, 0x1f ;  /* 0x0e001f0039307f89 */ /* 0x000e6400000e0000 */
[----:B-1----:R-:W-:-:S05]  /*2730*/  FMNMX R65, R57, R48, !PT ;  /* 0x0000003039417209 */ /* 0x002fca0007800000 */
[----:B---3--:R-:W-:Y:S01]  /*2740*/  @!P5 STS [R26+0x2000], R65 ;  /* 0x002000411a00d388 */ /* 0x008fe20000000800 */
[----:B------:R-:W-:Y:S06]  /*2750*/  BAR.SYNC.DEFER_BLOCKING 0x0 ;  /* 0x0000000000007b1d */ /* 0x000fec0000010000 */
[----:B------:R-:W1:Y:S04]  /*2760*/  @!P6 LDS R54, [R3+0x2000] ;  /* 0x002000000336e984 */ /* 0x000e680000000800 */
[----:B-1----:R-:W1:Y:S02]  /*2770*/  SHFL.BFLY PT, R69, R54, 0x1, 0x1f ;  /* 0x0c201f0036457f89 */ /* 0x002e6400000e0000 */
[----:B-1----:R-:W-:-:S05]  /*2780*/  FMNMX R66, R54, R69, !PT ;  /* 0x0000004536427209 */ /* 0x002fca0007800000 */
[----:B------:R-:W-:Y:S01]  /*2790*/  @P0 STS [R3+0x2000], R66 ;  /* 0x0020004203000388 */ /* 0x000fe20000000800 */
[----:B------:R-:W-:Y:S06]  /*27a0*/  BAR.SYNC.DEFER_BLOCKING 0x0 ;  /* 0x0000000000007b1d */ /* 0x000fec0000010000 */
[----:B------:R-:W1:Y:S02]  /*27b0*/  LDS R48, [R29+0x2000] ;  /* 0x002000001d307984 */ /* 0x000e640000000800 */
[----:B-1----:R-:W-:-:S05]  /*27c0*/  FMNMX R48, R48, R67, !PT ;  /* 0x0000004330307209 */ /* 0x002fca0007800000 */
        /* <DEDUP_REMOVED lines=18> */
[----:B------:R-:W1:Y:S01]  /*28f0*/  MUFU.EX2 R64, R64 ;  /* 0x0000004000407308 */ /* 0x000e620000000800 */
[----:B------:R-:W-:Y:S01]  /*2900*/  FMUL R9, R11, 1.4426950216293334961 ;  /* 0x3fb8aa3b0b097820 */ /* 0x000fe20000400000 */
[----:B------:R-:W-:Y:S01]  /*2910*/  FMUL R12, R12, 1.4426950216293334961 ;  /* 0x3fb8aa3b0c0c7820 */ /* 0x000fe20000400000 */
[----:B------:R-:W-:Y:S01]  /*2920*/  FMUL R13, R13, 1.4426950216293334961 ;  /* 0x3fb8aa3b0d0d7820 */ /* 0x000fe20000400000 */
[--C-:B------:R-:W-:Y:S01]  /*2930*/  FFMA R10, R14, UR35, -R48.reuse ;  /* 0x000000230e0a7c23 */ /* 0x100fe20008000830 */
[--C-:B------:R-:W-:Y:S01]  /*2940*/  FFMA R15, R15, UR35, -R48.reuse ;  /* 0x000000230f0f7c23 */ /* 0x100fe20008000830 */
[--C-:B------:R-:W-:Y:S01]  /*2950*/  FFMA R16, R16, UR35, -R48.reuse ;  /* 0x0000002310107c23 */ /* 0x100fe20008000830 */
[--C-:B------:R-:W-:Y:S01]  /*2960*/  FFMA R17, R17, UR35, -R48.reuse ;  /* 0x0000002311117c23 */ /* 0x100fe20008000830 */
[----:B------:R-:W2:Y:S01]  /*2970*/  MUFU.EX2 R4, R4 ;  /* 0x0000000400047308 */ /* 0x000ea20000000800 */
[----:B------:R-:W-:Y:S01]  /*2980*/  FMUL R10, R10, 1.4426950216293334961 ;  /* 0x3fb8aa3b0a0a7820 */ /* 0x000fe20000400000 */
[----:B------:R-:W-:Y:S01]  /*2990*/  FMUL R11, R15, 1.4426950216293334961 ;  /* 0x3fb8aa3b0f0b7820 */ /* 0x000fe20000400000 */
[----:B------:R-:W-:Y:S01]  /*29a0*/  FMUL R15, R16, 1.4426950216293334961 ;  /* 0x3fb8aa3b100f7820 */ /* 0x000fe20000400000 */
[--C-:B------:R-:W-:Y:S01]  /*29b0*/  FFMA R18, R18, UR35, -R48.reuse ;  /* 0x0000002312127c23 */ /* 0x100fe20008000830 */
[----:B------:R-:W-:Y:S01]  /*29c0*/  FMUL R17, R17, 1.4426950216293334961 ;  /* 0x3fb8aa3b11117820 */ /* 0x000fe20000400000 */
[----:B------:R-:W-:Y:S01]  /*29d0*/  FFMA R19, R19, UR35, -R48 ;  /* 0x0000002313137c23 */ /* 0x000fe20008000830 */
[----:B------:R-:W-:Y:S01]  /*29e0*/  BAR.SYNC.DEFER_BLOCKING 0x0 ;  /* 0x0000000000007b1d */ /* 0x000fe20000010000 */
[----:B-1----:R-:W-:-:S05]  /*29f0*/  FADD R69, R57, R64 ;  /* 0x0000004039457221 */ /* 0x002fca0000000000 */
[----:B------:R-:W1:Y:S01]  /*2a00*/  MUFU.EX2 R5, R5 ;  /* 0x0000000500057308 */ /* 0x000e620000000800 */
[----:B--2---:R-:W-:-:S07]  /*2a10*/  FADD R66, R4, R69 ;  /* 0x0000004504427221 */ /* 0x004fce0000000000 */
[----:B------:R-:W2:Y:S08]  /*2a20*/  MUFU.EX2 R6, R6 ;  /* 0x0000000600067308 */ /* 0x000eb00000000800 */
[----:B------:R-:W3:Y:S01]  /*2a30*/  MUFU.EX2 R7, R7 ;  /* 0x0000000700077308 */ /* 0x000ee20000000800 */
[----:B-1----:R-:W-:-:S07]  /*2a40*/  FADD R69, R5, R66 ;  /* 0x0000004205457221 */ /* 0x002fce0000000000 */
[----:B------:R-:W1:Y:S08]  /*2a50*/  MUFU.EX2 R8, R8 ;  /* 0x0000000800087308 */ /* 0x000e700000000800 */
[----:B------:R-:W4:Y:S08]  /*2a60*/  MUFU.EX2 R9, R9 ;  /* 0x0000000900097308 */ /* 0x000f300000000800 */
[----:B------:R2:W5:Y:S08]  /*2a70*/  MUFU.EX2 R65, R12 ;  /* 0x0000000c00417308 */ /* 0x0005700000000800 */
[----:B------:R3:W0:Y:S01]  /*2a80*/  MUFU.EX2 R14, R13 ;  /* 0x0000000d000e7308 */ /* 0x0006220000000800 */
[----:B--2---:R-:W-:-:S07]  /*2a90*/  FADD R12, R6, R69 ;  /* 0x00000045060c7221 */ /* 0x004fce0000000000 */
[----:B------:R1:W2:Y:S01]  /*2aa0*/  MUFU.EX2 R74, R10 ;  /* 0x0000000a004a7308 */ /* 0x0002a20000000800 */
[----:B---3--:R-:W-:-:S07]  /*2ab0*/  FADD R13, R7, R12 ;  /* 0x0000000c070d7221 */ /* 0x008fce0000000000 */
[----:B------:R-:W3:Y:S01]  /*2ac0*/  MUFU.EX2 R11, R11 ;  /* 0x0000000b000b7308 */ /* 0x000ee20000000800 */
[----:B-1----:R-:W-:-:S04]  /*2ad0*/  FADD R10, R8, R13 ;  /* 0x0000000d080a7221 */ /* 0x002fc80000000000 */
[----:B----4-:R-:W-:Y:S01]  /*2ae0*/  FADD R12, R9, R10 ;  /* 0x0000000a090c7221 */ /* 0x010fe20000000000 */
[----:B------:R-:W-:Y:S02]  /*2af0*/  FMUL R10, R18, 1.4426950216293334961 ;  /* 0x3fb8aa3b120a7820 */ /* 0x000fe40000400000 */
[----:B------:R-:W1:Y:S01]  /*2b00*/  MUFU.EX2 R15, R15 ;  /* 0x0000000f000f7308 */ /* 0x000e620000000800 */
[----:B-----5:R-:W-:-:S04]  /*2b10*/  FADD R13, R65, R12 ;  /* 0x0000000c410d7221 */ /* 0x020fc80000000000 */
[----:B0-----:R-:W-:Y:S01]  /*2b20*/  FADD R69, R14, R13 ;  /* 0x0000000d0e457221 */ /* 0x001fe20000000000 */
[----:B------:R-:W-:Y:S02]  /*2b30*/  FMUL R13, R19, 1.4426950216293334961 ;  /* 0x3fb8aa3b130d7820 */ /* 0x000fe40000400000 */
[----:B------:R1:W0:Y:S01]  /*2b40*/  MUFU.EX2 R66, R17 ;  /* 0x0000001100427308 */ /* 0x0002220000000800 */
[----:B--2---:R-:W-:-:S04]  /*2b50*/  FADD R12, R74, R69 ;  /* 0x000000454a0c7221 */ /* 0x004fc80000000000 */
[----:B---3--:R-:W-:-:S03]  /*2b60*/  FADD R12, R11, R12 ;  /* 0x0000000c0b0c7221 */ /* 0x008fc60000000000 */
[----:B------:R-:W2:Y:S01]  /*2b70*/  MUFU.EX2 R10, R10 ;  /* 0x0000000a000a7308 */ /* 0x000ea20000000800 */
[----:B-1----:R-:W-:-:S07]  /*2b80*/  FADD R17, R15, R12 ;  /* 0x0000000c0f117221 */ /* 0x002fce0000000000 */
[----:B------:R-:W1:Y:S01]  /*2b90*/  MUFU.EX2 R13, R13 ;  /* 0x0000000d000d7308 */ /* 0x000e620000000800 */
[----:B0-----:R-:W-:-:S04]  /*2ba0*/  FADD R17, R66, R17 ;  /* 0x0000001142117221 */ /* 0x001fc80000000000 */
[----:B--2---:R-:W-:-:S04]  /*2bb0*/  FADD R12, R10, R17 ;  /* 0x000000110a0c7221 */ /* 0x004fc80000000000 */
[----:B-1----:R-:W-:-:S05]  /*2bc0*/  FADD R12, R13, R12 ;  /* 0x0000000c0d0c7221 */ /* 0x002fca0000000000 */
[----:B------:R-:W0:Y:S02]  /*2bd0*/  SHFL.BFLY PT, R17, R12, 0x10, 0x1f ;  /* 0x0e001f000c117f89 */ /* 0x000e2400000e0000 */
[----:B0-----:R-:W-:-:S05]  /*2be0*/  FADD R19, R12, R17 ;  /* 0x000000110c137221 */ /* 0x001fca0000000000 */
[----:B------:R-:W-:Y:S01]  /*2bf0*/  @!P5 STS [R26+0x2000], R19 ;  /* 0x002000131a00d388 */ /* 0x000fe20000000800 */
[----:B------:R-:W-:Y:S06]  /*2c00*/  BAR.SYNC.DEFER_BLOCKING 0x0 ;  /* 0x0000000000007b1d */ /* 0x000fec0000010000 */
[----:B------:R-:W0:Y:S04]  /*2c10*/  @!P6 LDS R56, [R3+0x2000] ;  /* 0x002000000338e984 */ /* 0x000e280000000800 */
[----:B0-----:R-:W0:Y:S02]  /*2c20*/  SHFL.BFLY PT, R17, R56, 0x1, 0x1f ;  /* 0x0c201f0038117f89 */ /* 0x001e2400000e0000 */
[----:B0-----:R-:W-:Y:S01]  /*2c30*/  FADD R18, R56, R17 ;  /* 0x0000001138127221 */ /* 0x001fe20000000000 */
[----:B------:R-:W-:Y:S01]  /*2c40*/  IMAD.U32 R17, R68, -0x80000000, RZ ;  /* 0x8000000044117824 */ /* 0x000fe200078e00ff */
[----:B------:R-:W-:-:S03]  /*2c50*/  IADD3 R68, P3, PT, R34, UR31, RZ ;  /* 0x0000001f22447c10 */ /* 0x000fc6000ff7e0ff */
[----:B------:R0:W-:Y:S01]  /*2c60*/  @P0 STS [R3+0x2000], R18 ;  /* 0x0020001203000388 */ /* 0x0001e20000000800 */
[----:B------:R-:W-:Y:S06]  /*2c70*/  BAR.SYNC.DEFER_BLOCKING 0x0 ;  /* 0x0000000000007b1d */ /* 0x000fec0000010000 */
[----:B------:R0:W1:Y:S01]  /*2c80*/  LDS R16, [R29+0x2000] ;  /* 0x002000001d107984 */ /* 0x0000620000000800 */
[----:B------:R-:W2:Y:S02]  /*2c90*/  SYNCS.PHASECHK.TRANS64.TRYWAIT P4, [UR16], R17 ;  /* 0x00000011ff0075a7 */ /* 0x000ea40008081110 */
[----:B012---:R-:W-:Y:S05]  /*2ca0*/  @!P4 BRA `(.L_x_14) ;  /* 0x00000014004cc947 */ /* 0x007fea0003800000 */
.L_x_23:
[----:B------:R-:W-:Y:S01]  /*2cb0*/  IADD3.X R69, PT, PT, R35, UR6, RZ, P3, !PT ;  /* 0x0000000623457c10 */ /* 0x000fe20009ffe4ff */
[----:B------:R0:W2:Y:S01]  /*2cc0*/  LDG.E.U8 R75, desc[UR28][R76.64] ;  /* 0x0000001c4c4b7981 */ /* 0x0000a2000c1e1100 */
[----:B------:R-:W-:-:S04]  /*2cd0*/  IADD3 R70, P3, PT, R30, UR31, RZ ;  /* 0x0000001f1e467c10 */ /* 0x000fc8000ff7e0ff */
[----:B------:R-:W-:Y:S01]  /*2ce0*/  IADD3.X R71, PT, PT, R31, UR6, RZ, P3, !PT ;  /* 0x000000061f477c10 */ /* 0x000fe20009ffe4ff */
[----:B------:R-:W3:Y:S01]  /*2cf0*/  LDG.E.U8 R69, desc[UR28][R68.64] ;  /* 0x0000001c44457981 */ /* 0x000ee2000c1e1100 */
[----:B------:R-:W-:Y:S02]  /*2d00*/  IADD3 R18, P3, PT, R36, UR31, RZ ;  /* 0x0000001f24127c10 */ /* 0x000fe4000ff7e0ff */
[----:B------:R-:W-:Y:S02]  /*2d10*/  IADD3 R72, P4, PT, R22, UR31, RZ ;  /* 0x0000001f16487c10 */ /* 0x000fe4000ff9e0ff */
[----:B------:R-:W-:Y:S01]  /*2d20*/  IADD3.X R19, PT, PT, R37, UR6, RZ, P3, !PT ;  /* 0x0000000625137c10 */ /* 0x000fe20009ffe4ff */
[----:B------:R-:W4:Y:S01]  /*2d30*/  LDG.E.U8 R71, desc[UR28][R70.64] ;  /* 0x0000001c46477981 */ /* 0x000f22000c1e1100 */
[----:B0-----:R-:W-:Y:S02]  /*2d40*/  IADD3 R76, P3, PT, R32, UR31, RZ ;  /* 0x0000001f204c7c10 */ /* 0x001fe4000ff7e0ff */
[----:B------:R-:W-:Y:S01]  /*2d50*/  IADD3.X R73, PT, PT, R23, UR6, RZ, P4, !PT ;  /* 0x0000000617497c10 */ /* 0x000fe2000a7fe4ff */
[----:B------:R-:W5:Y:S01]  /*2d60*/  LDG.E.U8 R68, desc[UR28][R18.64] ;  /* 0x0000001c12447981 */ /* 0x000f62000c1e1100 */
[----:B------:R-:W-:-:S04]  /*2d70*/  IADD3.X R77, PT, PT, R33, UR6, RZ, P3, !PT ;  /* 0x00000006214d7c10 */ /* 0x000fc80009ffe4ff */
[----:B------:R-:W5:Y:S04]  /*2d80*/  LDG.E.U8 R73, desc[UR28][R72.64] ;  /* 0x0000001c48497981 */ /* 0x000f68000c1e1100 */
[----:B------:R0:W5:Y:S02]  /*2d90*/  LDG.E.U8 R70, desc[UR28][R76.64] ;  /* 0x0000001c4c467981 */ /* 0x000164000c1e1100 */
[----:B0-----:R-:W-:-:S04]  /*2da0*/  IADD3 R76, P3, PT, R20, UR31, RZ ;  /* 0x0000001f144c7c10 */ /* 0x001fc8000ff7e0ff */
[----:B------:R-:W-:Y:S02]  /*2db0*/  IADD3.X R77, PT, PT, R21, UR6, RZ, P3, !PT ;  /* 0x00000006154d7c10 */ /* 0x000fe40009ffe4ff */
[----:B------:R-:W-:-:S03]  /*2dc0*/  IADD3 R18, P3, PT, R24, UR31, RZ ;  /* 0x0000001f18127c10 */ /* 0x000fc6000ff7e0ff */
[----:B------:R-:W5:Y:S01]  /*2dd0*/  LDG.E.U8 R72, desc[UR28][R76.64] ;  /* 0x0000001c4c487981 */ /* 0x000f62000c1e1100 */
[----:B------:R-:W-:-:S05]  /*2de0*/  IADD3.X R19, PT, PT, R25, UR6, RZ, P3, !PT ;  /* 0x0000000619137c10 */ /* 0x000fca0009ffe4ff */
[----:B------:R-:W5:Y:S01]  /*2df0*/  LDG.E.U8 R18, desc[UR28][R18.64] ;  /* 0x0000001c12127981 */ /* 0x000f62000c1e1100 */
[----:B------:R-:W-:Y:S01]  /*2e00*/  F2FP.SATFINITE.E4M3.F32.PACK_AB_MERGE_C R12, R5, R4, RZ ;  /* 0x00000004050c723e */ /* 0x000fe200048070ff */
[----:B------:R-:W-:Y:S01]  /*2e10*/  FADD R4, -R48, R67 ;  /* 0x0000004330047221 */ /* 0x000fe20000000100 */
[----:B------:R-:W-:Y:S02]  /*2e20*/  F2FP.SATFINITE.E4M3.F32.PACK_AB_MERGE_C R8, R9, R8, RZ ;  /* 0x000000080908723e */ /* 0x000fe400048070ff */
[----:B------:R-:W-:Y:S01]  /*2e30*/  F2FP.SATFINITE.E4M3.F32.PACK_AB_MERGE_C R67, R13, R10, RZ ;  /* 0x0000000a0d43723e */ /* 0x000fe200048070ff */
[----:B------:R-:W-:Y:S01]  /*2e40*/  FMUL R17, R4, 1.4426950216293334961 ;  /* 0x3fb8aa3b04117820 */ /* 0x000fe20000400000 */
[----:B------:R-:W-:Y:S02]  /*2e50*/  F2FP.SATFINITE.E4M3.F32.PACK_AB_MERGE_C R74, R11, R74, RZ ;  /* 0x0000004a0b4a723e */ /* 0x000fe400048070ff */
[----:B------:R-:W-:Y:S02]  /*2e60*/  F2FP.SATFINITE.E4M3.F32.PACK_AB_MERGE_C R13, R7, R6, R8 ;  /* 0x00000006070d723e */ /* 0x000fe40004807008 */
[----:B------:R-:W-:Y:S01]  /*2e70*/  LDTM.16dp32bit_t0_t15.x8 R4, tmem[UR15] ;  /* 0x0000000f000479ee */ /* 0x000fe20008980000 */
[----:B------:R-:W0:Y:S01]  /*2e80*/  LDTM.16dp32bit_t16_t31.x8 R4, tmem[UR15+0x8] ;  /* 0x0000080f000479ee */ /* 0x000e2200089a0000 */
[----:B------:R-:W0:Y:S01]  /*2e90*/  MUFU.EX2 R17, R17 ;  /* 0x0000001100117308 */ /* 0x000e220000000800 */
[----:B------:R-:W-:-:S02]  /*2ea0*/  F2FP.SATFINITE.E4M3.F32.PACK_AB_MERGE_C R12, R64, R57, R12 ;  /* 0x00000039400c723e */ /* 0x000fc4000480700c */
[----:B------:R-:W-:Y:S02]  /*2eb0*/  F2FP.SATFINITE.E4M3.F32.PACK_AB_MERGE_C R14, R14, R65, R74 ;  /* 0x000000410e0e723e */ /* 0x000fe4000480704a */
[----:B------:R-:W-:Y:S01]  /*2ec0*/  F2FP.SATFINITE.E4M3.F32.PACK_AB_MERGE_C R15, R66, R15, R67 ;  /* 0x0000000f420f723e */ /* 0x000fe20004807043 */
[C---:B0-----:R-:W-:Y:S01]  /*2ed0*/  FMUL R4, R17.reuse, R4 ;  /* 0x0000000411047220 */ /* 0x041fe20000400000 */
[C---:B------:R-:W-:Y:S01]  /*2ee0*/  FMUL R5, R17.reuse, R5 ;  /* 0x0000000511057220 */ /* 0x040fe20000400000 */
[C---:B------:R-:W-:Y:S01]  /*2ef0*/  FMUL R6, R17.reuse, R6 ;  /* 0x0000000611067220 */ /* 0x040fe20000400000 */
[C---:B------:R-:W-:Y:S01]  /*2f00*/  FMUL R7, R17.reuse, R7 ;  /* 0x0000000711077220 */ /* 0x040fe20000400000 */
[C---:B------:R-:W-:Y:S01]  /*2f10*/  FMUL R8, R17.reuse, R8 ;  /* 0x0000000811087220 */ /* 0x040fe20000400000 */
[C---:B------:R-:W-:Y:S01]  /*2f20*/  FMUL R9, R17.reuse, R9 ;  /* 0x0000000911097220 */ /* 0x040fe20000400000 */
[C---:B------:R-:W-:Y:S01]  /*2f30*/  FMUL R10, R17.reuse, R10 ;  /* 0x0000000a110a7220 */ /* 0x040fe20000400000 */
[----:B------:R-:W-:Y:S01]  /*2f40*/  FMUL R11, R17, R11 ;  /* 0x0000000b110b7220 */ /* 0x000fe20000400000 */
[----:B------:R-:W-:Y:S01]  /*2f50*/  ULEA UR16, UR19, UR14, 0x3 ;  /* 0x0000000e13107291 */ /* 0x000fe2000f8e18ff */
[----:B------:R-:W-:-:S03]  /*2f60*/  UMOV UR6, UR7 ;  /* 0x0000000700067c82 */ /* 0x000fc60008000000 */
[----:B------:R-:W-:Y:S01]  /*2f70*/  UIADD3 UR16, UPT, UPT, UR16, 0x3000, URZ ;  /* 0x0000300010107890 */ /* 0x000fe2000fffe0ff */
        /* <DEDUP_REMOVED lines=10> */
[----:B------:R0:W-:Y:S01]  /*3020*/  STTM.16dp32bit_t0_t15.x8 tmem[UR15], R4 ;  /* 0x00000004000079ed */ /* 0x0001e2000898000f */
[----:B------:R0:W-:Y:S01]  /*3030*/  STTM.16dp32bit_t16_t31.x8 tmem[UR15+0x8], R4 ;  /* 0x00000804000079ed */ /* 0x0001e200089a000f */
[----:B------:R-:W1:Y:S02]  /*3040*/  FENCE.VIEW.ASYNC.T ;  /* 0x00000000000073c6 */ /* 0x000e640000000200 */
[----:B-1----:R-:W-:Y:S06]  /*3050*/  BAR.SYNC.DEFER_BLOCKING 0x0 ;  /* 0x0000000000007b1d */ /* 0x002fec0000010000 */
[----:B------:R1:W-:Y:S06]  /*3060*/  MEMBAR.ALL.CTA ;  /* 0x0000000000007992 */ /* 0x0003ec0000008000 */
[----:B-1----:R-:W1:Y:S02]  /*3070*/  FENCE.VIEW.ASYNC.S ;  /* 0x00000000000073c6 */ /* 0x002e640000000000 */
[----:B-1----:R-:W-:Y:S06]  /*3080*/  BAR.SYNC.DEFER_BLOCKING 0x0 ;  /* 0x0000000000007b1d */ /* 0x002fec0000010000 */
[----:B------:R-:W-:Y:S05]  /*3090*/  BRA.U UP1, `(.L_x_15) ;  /* 0x00000001013c7547 */ /* 0x000fea000b800000 */
[----:B------:R-:W-:Y:S01]  /*30a0*/  UMOV UR24, UR34 ;  /* 0x0000002200187c82 */ /* 0x000fe20008000000 */
[----:B------:R-:W-:Y:S01]  /*30b0*/  UMOV UR25, 0x80004020 ;  /* 0x8000402000197882 */ /* 0x000fe20000000000 */
[----:B------:R-:W-:Y:S01]  /*30c0*/  UMOV UR22, UR4 ;  /* 0x0000000400167c82 */ /* 0x000fe20008000000 */
[----:B------:R-:W-:Y:S01]  /*30d0*/  UMOV UR23, 0x80004020 ;  /* 0x8000402000177882 */ /* 0x000fe20000000000 */
[----:B------:R-:W-:Y:S01]  /*30e0*/  UMOV UR26, 0x0 ;  /* 0x00000000001a7882 */ /* 0x000fe20000000000 */
[----:B------:R-:W-:Y:S01]  /*30f0*/  UMOV UR27, 0x4080010 ;  /* 0x04080010001b7882 */ /* 0x000fe20000000000 */
[----:B------:R-:W-:Y:S01]  /*3100*/  UMOV UR10, UR16 ;  /* 0x00000010000a7c82 */ /* 0x000fe20008000000 */
[----:B------:R-:W-:Y:S01]  /*3110*/  UMOV UR11, URZ ;  /* 0x000000ff000b7c82 */ /* 0x000fe20008000000 */
[----:B------:R-:W-:Y:S01]  /*3120*/  UMOV UR38, 0x0 ;  /* 0x0000000000267882 */ /* 0x000fe20000000000 */
[----:B------:R-:W-:Y:S01]  /*3130*/  UMOV UR39, 0x4080010 ;  /* 0x0408001000277882 */ /* 0x000fe20000000000 */
[----:B------:R1:W-:Y:S01]  /*3140*/  UTCQMMA gdesc[UR24], gdesc[UR22], tmem[UR12], tmem[UR26], idesc[UR27], UPT ;  /* 0x00ff1a16180075ea */ /* 0x0003e2000b80030c */
[----:B------:R-:W-:Y:S01]  /*3150*/  UMOV UR7, UR10 ;  /* 0x0000000a00077c82 */ /* 0x000fe20008000000 */
[----:B------:R1:W-:Y:S01]  /*3160*/  UTCQMMA gdesc[UR36], gdesc[UR20], tmem[UR12], tmem[UR38], idesc[UR39], UPT ;  /* 0x00ff2614240075ea */ /* 0x0003e2000b80030c */
[----:B------:R1:W-:Y:S01]  /*3170*/  UTCBAR [UR7], URZ ;  /* 0x000000ff070073e9 */ /* 0x0003e200080000ff */
[----:B------:R-:W-:-:S02]  /*3180*/  NOP ;  /* 0x0000000000007918 */ /* 0x000fc40000000000 */
.L_x_15:
[----:B------:R-:W-:Y:S01]  /*3190*/  UIADD3 UR19, UPT, UPT, UR19, 0x1, URZ ;  /* 0x0000000113137890 */ /* 0x000fe2000fffe0ff */
[----:B------:R-:W-:Y:S01]  /*31a0*/  FFMA R49, R17, R49, R16 ;  /* 0x0000003111317223 */ /* 0x000fe20000000010 */
[----:B------:R-:W-:Y:S01]  /*31b0*/  UIADD3 UR8, UPT, UPT, UR8, 0x40, URZ ;  /* 0x0000004008087890 */ /* 0x000fe2000fffe0ff */
[----:B------:R-:W-:Y:S01]  /*31c0*/  IMAD.IADD R55, R41, 0x1, R55 ;  /* 0x0000000129377824 */ /* 0x000fe200078e0237 */
[----:B------:R-:W-:Y:S01]  /*31d0*/  UISETP.GT.AND UP2, UPT, UR19, 0x1, UPT ;  /* 0x000000011300788c */ /* 0x000fe2000bf44270 */
[----:B0-----:R-:W-:Y:S01]  /*31e0*/  IMAD.U32 R68, RZ, RZ, UR6 ;  /* 0x00000006ff447e24 */ /* 0x001fe2000f8e00ff */
[----:B------:R-:W-:Y:S01]  /*31f0*/  UIADD3 UR31, UPT, UPT, UR30, UR31, URZ ;  /* 0x0000001f1e1f7290 */ /* 0x000fe2000fffe0ff */
[----:B------:R-:W-:Y:S01]  /*3200*/  IMAD.MOV.U32 R67, RZ, RZ, R48 ;  /* 0x000000ffff437224 */ /* 0x000fe200078e0030 */
[----:B-1----:R-:W-:Y:S02]  /*3210*/  USEL UR7, URZ, 0x1, !UP2 ;  /* 0x00000001ff077887 */ /* 0x002fe4000d000000 */
[----:B------:R-:W-:-:S02]  /*3220*/  USEL UR19, UR19, URZ, !UP2 ;  /* 0x000000ff13137287 */ /* 0x000fc4000d000000 */
[----:B------:R-:W-:Y:S02]  /*3230*/  UISETP.GE.AND UP2, UPT, UR8, UR18, UPT ;  /* 0x000000120800728c */ /* 0x000fe4000bf46270 */
[----:B------:R-:W-:-:S07]  /*3240*/  ULOP3.LUT UR7, UR6, UR7, URZ, 0x3c, !UPT ;  /* 0x0000000706077292 */ /* 0x000fce000f8e3cff */
[----:B------:R-:W-:Y:S05]  /*3250*/  BRA.U !UP2, `(.L_x_16) ;  /* 0xffffffed0ac87547 */ /* 0x000fea000b83ffff */
.L_x_11:
[----:B------:R-:W1:Y:S01]  /*3260*/  LDCU UR4, c[0x0][0x3f0] ;  /* 0x00007e00ff0477ac */ /* 0x000e620008000800 */
[C---:B------:R-:W-:Y:S01]  /*3270*/  LOP3.LUT R3, R2.reuse, 0x10, RZ, 0xc0, !PT ;  /* 0x0000001002037812 */ /* 0x040fe200078ec0ff */
[----:B--2---:R-:W-:Y:S01]  /*3280*/  IMAD.SHL.U32 R14, R2, 0x4, RZ ;  /* 0x00000004020e7824 */ /* 0x004fe200078e00ff */
[----:B------:R-:W-:Y:S02]  /*3290*/  FSETP.GEU.AND P0, PT, R49, 1.175494350822287508e-38, PT ;  /* 0x008000003100780b */ /* 0x000fe40003f0e000 */
[----:B------:R-:W-:Y:S01]  /*32a0*/  ISETP.NE.U32.AND P4, PT, R3, RZ, PT ;  /* 0x000000ff0300720c */ /* 0x000fe20003f85070 */
[C---:B------:R-:W-:Y:S01]  /*32b0*/  FMUL R3, R49.reuse, 8388608 ;  /* 0x4b00000031037820 */ /* 0x040fe20000400000 */
[----:B------:R-:W-:Y:S02]  /*32c0*/  SHF.R.S32.HI R13, RZ, 0x5, R2 ;  /* 0x00000005ff0d7819 */ /* 0x000fe40000011402 */
[----:B------:R-:W-:Y:S02]  /*32d0*/  FSETP.GT.AND P3, PT, |R49|, 8.50705917302346158658e+37, PT ;  /* 0x7e8000003100780b */ /* 0x000fe40003f64200 */
[----:B------:R-:W-:-:S02]  /*32e0*/  FSEL R3, R3, R49, !P0 ;  /* 0x0000003103037208 */ /* 0x000fc40004000000 */
[C---:B------:R-:W-:Y:S02]  /*32f0*/  LOP3.LUT R16, R2.reuse, 0x40, RZ, 0xc0, !PT ;  /* 0x0000004002107812 */ /* 0x040fe400078ec0ff */
[----:B------:R-:W-:Y:S01]  /*3300*/  LOP3.LUT R20, R2, 0x80, RZ, 0xc0, !PT ;  /* 0x0000008002147812 */ /* 0x000fe200078ec0ff */
[----:B------:R-:W-:Y:S01]  /*3310*/  VIADD R12, R3, 0xc0cafb0d ;  /* 0xc0cafb0d030c7836 */ /* 0x000fe20000000000 */
[----:B------:R-:W-:Y:S01]  /*3320*/  SEL R15, RZ, 0x440, !P4 ;  /* 0x00000440ff0f7807 */ /* 0x000fe20006000000 */
[----:B-1----:R-:W-:-:S09]  /*3330*/  UISETP.GE.AND UP0, UPT, UR4, 0x1, UPT ;  /* 0x000000010400788c */ /* 0x002fd2000bf06270 */
[----:B------:R-:W-:Y:S05]  /*3340*/  BRA.U !UP0, `(.L_x_17) ;  /* 0x0000000108107547 */ /* 0x000fea000b800000 */
[----:B------:R-:W-:-:S06]  /*3350*/  USHF.L.U32 UR6, UR6, 0x1f, URZ ;  /* 0x0000001f06067899 */ /* 0x000fcc00080006ff */
[----:B0-----:R-:W-:-:S04]  /*3360*/  IMAD.U32 R4, RZ, RZ, UR6 ;  /* 0x00000006ff047e24 */ /* 0x001fc8000f8e00ff */
[----:B------:R-:W0:Y:S02]  /*3370*/  SYNCS.PHASECHK.TRANS64.TRYWAIT P4, [UR16], R4 ;  /* 0x00000004ff0075a7 */ /* 0x000e240008081110 */
[----:B0-----:R-:W-:Y:S05]  /*3380*/  @!P4 BRA `(.L_x_18) ;  /* 0x0000000c00a0c947 */ /* 0x001fea0003800000 */
.L_x_17:
[----:B------:R-:W-:Y:S01]  /*3390*/  BAR.SYNC.DEFER_BLOCKING 0x0 ;  /* 0x0000000000007b1d */ /* 0x000fe20000010000 */
[C---:B------:R-:W-:Y:S01]  /*33a0*/  FSETP.GEU.AND P4, PT, |R49|.reuse, 1.175494350822287508e-38, PT ;  /* 0x008000003100780b */ /* 0x040fe20003f8e200 */
[----:B------:R-:W-:Y:S01]  /*33b0*/  @P3 FMUL R49, R49, 0.25 ;  /* 0x3e80000031313820 */ /* 0x000fe20000400000 */
[----:B------:R-:W-:Y:S01]  /*33c0*/  SGXT R13, R13, 0x1 ;  /* 0x000000010d0d781a */ /* 0x000fe20000000200 */
[----:B------:R-:W-:Y:S01]  /*33d0*/  IMAD.MOV.U32 R22, RZ, RZ, 0x3dc6b27f ;  /* 0x3dc6b27fff167424 */ /* 0x000fe200078e00ff */
[----:B------:R-:W-:-:S03]  /*33e0*/  LOP3.LUT R12, R12, 0xff800000, RZ, 0xc0, !PT ;  /* 0xff8000000c0c7812 */ /* 0x000fc600078ec0ff */
[----:B------:R-:W1:Y:S01]  /*33f0*/  LDC R28, c[0x0][0x3e8] ;  /* 0x0000fa00ff1c7b82 */ /* 0x000e620000000800 */
[----:B------:R-:W-:Y:S01]  /*3400*/  LEA.HI R17, R16, R15, RZ, 0x1b ;  /* 0x0000000f10117211 */ /* 0x000fe200078fd8ff */
[----:B------:R-:W2:Y:S01]  /*3410*/  LDCU.64 UR4, c[0x0][0x3e0] ;  /* 0x00007c00ff0477ac */ /* 0x000ea20008000a00 */
[----:B------:R-:W-:Y:S01]  /*3420*/  LOP3.LUT R15, R13, 0x440, RZ, 0xc0, !PT ;  /* 0x000004400d0f7812 */ /* 0x000fe200078ec0ff */
[----:B------:R-:W-:Y:S01]  /*3430*/  IMAD.IADD R13, R3, 0x1, -R12 ;  /* 0x00000001030d7824 */ /* 0x000fe200078e0a0c */
[----:B------:R-:W-:Y:S01]  /*3440*/  LOP3.LUT R19, R14, 0xbc, RZ, 0xc0, !PT ;  /* 0x000000bc0e137812 */ /* 0x000fe200078ec0ff */
[----:B------:R-:W-:Y:S01]  /*3450*/  IMAD R20, R20, 0x2, R17 ;  /* 0x0000000214147824 */ /* 0x000fe200078e0211 */
[----:B------:R-:W-:Y:S01]  /*3460*/  LOP3.LUT R17, R15, 0x27c, R14, 0x78, !PT ;  /* 0x0000027c0f117812 */ /* 0x000fe200078e780e */
[----:B------:R-:W-:Y:S01]  /*3470*/  FADD R15, R13, -1 ;  /* 0xbf8000000d0f7421 */ /* 0x000fe20000000000 */
[----:B------:R-:W-:Y:S01]  /*3480*/  FSEL R13, RZ, -23, P0 ;  /* 0xc1b80000ff0d7808 */ /* 0x000fe20000000000 */
[----:B------:R-:W-:Y:S01]  /*3490*/  @!P4 FMUL R49, R49, 16777216 ;  /* 0x4b8000003131c820 */ /* 0x000fe20000400000 */
[----:B------:R-:W-:Y:S01]  /*34a0*/  I2FP.F32.S32 R14, R12 ;  /* 0x0000000c000e7245 */ /* 0x000fe20000201400 */
[----:B------:R-:W-:Y:S01]  /*34b0*/  IMAD.IADD R12, R19, 0x1, R20 ;  /* 0x00000001130c7824 */ /* 0x000fe200078e0214 */
[----:B------:R-:W-:Y:S01]  /*34c0*/  LEA R18, R16, UR14, 0x1 ;  /* 0x0000000e10127c11 */ /* 0x000fe2000f8e08ff */
[----:B------:R-:W-:Y:S01]  /*34d0*/  FFMA.FTZ R16, R15, R22, -0.16845393180847167969 ;  /* 0xbe2c7f300f107423 */ /* 0x000fe20000010016 */
[----:B------:R-:W-:Y:S01]  /*34e0*/  ISETP.GE.U32.AND P0, PT, R3, 0x7f800000, PT ;  /* 0x7f8000000300780c */ /* 0x000fe20003f06070 */
[----:B------:R-:W-:Y:S01]  /*34f0*/  FFMA.FTZ R13, R14, 1.1920928955078125e-07, R13 ;  /* 0x340000000e0d7823 */ /* 0x000fe2000001000d */
[----:B------:R-:W3:Y:S02]  /*3500*/  @!P2 SYNCS.CCTL.IV [UR14+0x3000] ;  /* 0x00300000ff00a9b1 */ /* 0x000ee4000800000e */
[----:B---3--:R-:W-:Y:S01]  /*3510*/  BAR.SYNC.DEFER_BLOCKING 0x0 ;  /* 0x0000000000007b1d */ /* 0x008fe20000010000 */
[----:B------:R-:W-:Y:S01]  /*3520*/  FFMA.FTZ R16, R15, R16, 0.1716887056827545166 ;  /* 0x3e2fcf2a0f107423 */ /* 0x000fe20000010010 */
[----:B------:R-:W-:Y:S01]  /*3530*/  IMAD.IADD R17, R17, 0x1, R18 ;  /* 0x0000000111117824 */ /* 0x000fe200078e0212 */
[----:B--2---:R-:W-:-:S02]  /*3540*/  UIMAD UR4, UR13, UR4, URZ ;  /* 0x000000040d0472a4 */ /* 0x004fc4000f8e02ff */
[C---:B------:R-:W-:Y:S01]  /*3550*/  FFMA.FTZ R16, R15.reuse, R16, -0.17900948226451873779 ;  /* 0xbe374e430f107423 */ /* 0x040fe20000010010 */
[----:B------:R-:W2:Y:S01]  /*3560*/  MUFU.RCP R14, R49 ;  /* 0x00000031000e7308 */ /* 0x000ea20000001000 */
[----:B0-----:R-:W-:Y:S01]  /*3570*/  LDTM.16dp32bit_t0_t15.x8 R4, tmem[UR15] ;  /* 0x0000000f000479ee */ /* 0x001fe20008980000 */
[----:B------:R-:W0:Y:S01]  /*3580*/  LDTM.16dp32bit_t16_t31.x8 R4, tmem[UR15+0x8] ;  /* 0x0000080f000479ee */ /* 0x000e2200089a0000 */
[----:B------:R-:W-:-:S04]  /*3590*/  FFMA.FTZ R16, R15, R16, 0.20512372255325317383 ;  /* 0x3e520bf40f107423 */ /* 0x000fc80000010010 */
[----:B------:R-:W-:-:S04]  /*35a0*/  FFMA.FTZ R16, R15, R16, -0.24046532809734344482 ;  /* 0xbe763c8b0f107423 */ /* 0x000fc80000010010 */
[----:B------:R-:W-:-:S04]  /*35b0*/  FFMA.FTZ R16, R15, R16, 0.28857114911079406738 ;  /* 0x3e93bf990f107423 */ /* 0x000fc80000010010 */
[C---:B------:R-:W-:Y:S01]  /*35c0*/  FFMA.FTZ R16, R15.reuse, R16, -0.36067417263984680176 ;  /* 0xbeb8aa490f107423 */ /* 0x040fe20000010010 */
[----:B------:R-:W3:Y:S03]  /*35d0*/  @!P2 SYNCS.CCTL.IV [UR14+0x3008] ;  /* 0x00300800ff00a9b1 */ /* 0x000ee6000800000e */
[----:B------:R-:W-:Y:S01]  /*35e0*/  FFMA.FTZ R16, R15, R16, 0.48089820146560668945 ;  /* 0x3ef6384a0f107423 */ /* 0x000fe20000010010 */
[----:B------:R-:W-:Y:S01]  /*35f0*/  NOP ;  /* 0x0000000000007918 */ /* 0x000fe20000000000 */
[----:B------:R-:W-:Y:S02]  /*3600*/  FSETP.NEU.AND P2, PT, R3, RZ, PT ;  /* 0x000000ff0300720b */ /* 0x000fe40003f4d000 */
[----:B------:R-:W-:Y:S01]  /*3610*/  FFMA.FTZ R16, R15, R16, -0.72134751081466674805 ;  /* 0xbf38aa3b0f107423 */ /* 0x000fe20000010010 */
[----:B0-----:R-:W-:Y:S01]  /*3620*/  @P3 FMUL R6, R6, 0.25 ;  /* 0x3e80000006063820 */ /* 0x001fe20000400000 */
[----:B------:R-:W-:Y:S01]  /*3630*/  @P3 FMUL R7, R7, 0.25 ;  /* 0x3e80000007073820 */ /* 0x000fe20000400000 */
[----:B------:R-:W-:Y:S01]  /*3640*/  @P3 FMUL R4, R4, 0.25 ;  /* 0x3e80000004043820 */ /* 0x000fe20000400000 */
[----:B------:R-:W-:Y:S01]  /*3650*/  @P3 FMUL R5, R5, 0.25 ;  /* 0x3e80000005053820 */ /* 0x000fe20000400000 */
[----:B------:R-:W-:Y:S01]  /*3660*/  @P3 FMUL R8, R8, 0.25 ;  /* 0x3e80000008083820 */ /* 0x000fe20000400000 */
[----:B------:R-:W-:Y:S01]  /*3670*/  @P3 FMUL R9, R9, 0.25 ;  /* 0x3e80000009093820 */ /* 0x000fe20000400000 */
[----:B------:R-:W-:Y:S01]  /*3680*/  @P3 FMUL R10, R10, 0.25 ;  /* 0x3e8000000a0a3820 */ /* 0x000fe20000400000 */
[----:B------:R-:W-:Y:S01]  /*3690*/  @P3 FMUL R11, R11, 0.25 ;  /* 0x3e8000000b0b3820 */ /* 0x000fe20000400000 */
[----:B------:R-:W-:Y:S01]  /*36a0*/  @!P4 FMUL R6, R6, 16777216 ;  /* 0x4b8000000606c820 */ /* 0x000fe20000400000 */
[----:B------:R-:W-:Y:S01]  /*36b0*/  @!P4 FMUL R7, R7, 16777216 ;  /* 0x4b8000000707c820 */ /* 0x000fe20000400000 */
[----:B------:R-:W-:Y:S01]  /*36c0*/  @!P4 FMUL R4, R4, 16777216 ;  /* 0x4b8000000404c820 */ /* 0x000fe20000400000 */
[----:B------:R-:W-:Y:S01]  /*36d0*/  @!P4 FMUL R5, R5, 16777216 ;  /* 0x4b8000000505c820 */ /* 0x000fe20000400000 */
[----:B------:R-:W-:Y:S01]  /*36e0*/  @!P4 FMUL R8, R8, 16777216 ;  /* 0x4b8000000808c820 */ /* 0x000fe20000400000 */
[----:B------:R-:W-:Y:S01]  /*36f0*/  @!P4 FMUL R9, R9, 16777216 ;  /* 0x4b8000000909c820 */ /* 0x000fe20000400000 */
[----:B------:R-:W-:Y:S01]  /*3700*/  @!P4 FMUL R10, R10, 16777216 ;  /* 0x4b8000000a0ac820 */ /* 0x000fe20000400000 */
[----:B------:R-:W-:Y:S01]  /*3710*/  @!P4 FMUL R11, R11, 16777216 ;  /* 0x4b8000000b0bc820 */ /* 0x000fe20000400000 */
[C---:B--2---:R-:W-:Y:S01]  /*3720*/  FMUL R6, R14.reuse, R6 ;  /* 0x000000060e067220 */ /* 0x044fe20000400000 */
[C---:B------:R-:W-:Y:S01]  /*3730*/  FMUL R7, R14.reuse, R7 ;  /* 0x000000070e077220 */ /* 0x040fe20000400000 */
[C---:B------:R-:W-:Y:S01]  /*3740*/  FMUL R4, R14.reuse, R4 ;  /* 0x000000040e047220 */ /* 0x040fe20000400000 */
[C---:B------:R-:W-:Y:S01]  /*3750*/  FMUL R5, R14.reuse, R5 ;  /* 0x000000050e057220 */ /* 0x040fe20000400000 */
[C---:B------:R-:W-:Y:S01]  /*3760*/  FMUL R8, R14.reuse, R8 ;  /* 0x000000080e087220 */ /* 0x040fe20000400000 */
[C---:B------:R-:W-:Y:S01]  /*3770*/  FMUL R9, R14.reuse, R9 ;  /* 0x000000090e097220 */ /* 0x040fe20000400000 */
[C---:B------:R-:W-:Y:S01]  /*3780*/  FMUL R10, R14.reuse, R10 ;  /* 0x0000000a0e0a7220 */ /* 0x040fe20000400000 */
[----:B------:R-:W-:Y:S01]  /*3790*/  FMUL R11, R14, R11 ;  /* 0x0000000b0e0b7220 */ /* 0x000fe20000400000 */
[----:B------:R-:W-:Y:S01]  /*37a0*/  F2FP.SATFINITE.E4M3.F32.PACK_AB_MERGE_C R6, R7, R6, RZ ;  /* 0x000000060706723e */ /* 0x000fe200048070ff */
[----:B------:R-:W-:Y:S01]  /*37b0*/  FMUL R16, R15, R16 ;  /* 0x000000100f107220 */ /* 0x000fe20000400000 */
[----:B------:R-:W-:-:S02]  /*37c0*/  F2FP.SATFINITE.E4M3.F32.PACK_AB_MERGE_C R4, R5, R4, RZ ;  /* 0x000000040504723e */ /* 0x000fc400048070ff */
[----:B------:R-:W-:Y:S01]  /*37d0*/  F2FP.SATFINITE.E4M3.F32.PACK_AB_MERGE_C R8, R9, R8, RZ ;  /* 0x000000080908723e */ /* 0x000fe200048070ff */
[----:B------:R-:W-:Y:S01]  /*37e0*/  FMUL R16, R15, R16 ;  /* 0x000000100f107220 */ /* 0x000fe20000400000 */
[----:B------:R-:W-:Y:S02]  /*37f0*/  F2FP.SATFINITE.E4M3.F32.PACK_AB_MERGE_C R10, R11, R10, RZ ;  /* 0x0000000a0b0a723e */ /* 0x000fe400048070ff */
[----:B------:R-:W-:Y:S01]  /*3800*/  LOP3.LUT R11, R6, 0xffff, RZ, 0xc0, !PT ;  /* 0x0000ffff060b7812 */ /* 0x000fe200078ec0ff */
[----:B------:R-:W-:Y:S01]  /*3810*/  FFMA.FTZ R16, R15, 1.4426950216293334961, R16 ;  /* 0x3fb8aa3b0f107823 */ /* 0x000fe20000010010 */
[----:B------:R-:W-:Y:S02]  /*3820*/  LOP3.LUT R5, R4, 0xffff, RZ, 0xc0, !PT ;  /* 0x0000ffff04057812 */ /* 0x000fe400078ec0ff */
[----:B------:R-:W-:Y:S01]  /*3830*/  LOP3.LUT R6, R8, 0xffff, RZ, 0xc0, !PT ;  /* 0x0000ffff08067812 */ /* 0x000fe200078ec0ff */
[----:B------:R-:W-:Y:S01]  /*3840*/  FADD R13, R13, R16 ;  /* 0x000000100d0d7221 */ /* 0x000fe20000000000 */
[----:B------:R-:W-:-:S02]  /*3850*/  LOP3.LUT R14, R10, 0xffff, RZ, 0xc0, !PT ;  /* 0x0000ffff0a0e7812 */ /* 0x000fc400078ec0ff */
[----:B------:R-:W-:Y:S02]  /*3860*/  SHF.R.U32.HI R4, RZ, 0x8, R5 ;  /* 0x00000008ff047819 */ /* 0x000fe40000011605 */
[--C-:B------:R-:W-:Y:S02]  /*3870*/  PRMT R8, R5, 0x3340, R6.reuse ;  /* 0x0000334005087816 */ /* 0x100fe40000000006 */
[----:B------:R-:W-:Y:S02]  /*3880*/  SHF.R.U32.HI R6, RZ, 0x8, R6 ;  /* 0x00000008ff067819 */ /* 0x000fe40000011606 */
[----:B------:R-:W-:Y:S02]  /*3890*/  SHF.R.U32.HI R5, RZ, 0x8, R11 ;  /* 0x00000008ff057819 */ /* 0x000fe4000001160b */
[----:B------:R-:W-:Y:S02]  /*38a0*/  SHF.R.U32.HI R7, RZ, 0x8, R14 ;  /* 0x00000008ff077819 */ /* 0x000fe4000001160e */
[----:B------:R-:W-:-:S02]  /*38b0*/  LOP3.LUT R9, R4, 0xffff, RZ, 0xc0, !PT ;  /* 0x0000ffff04097812 */ /* 0x000fc400078ec0ff */
[----:B------:R-:W-:Y:S02]  /*38c0*/  LOP3.LUT R6, R6, 0xffff, RZ, 0xc0, !PT ;  /* 0x0000ffff06067812 */ /* 0x000fe400078ec0ff */
[----:B------:R-:W-:Y:S02]  /*38d0*/  LOP3.LUT R10, R5, 0xffff, RZ, 0xc0, !PT ;  /* 0x0000ffff050a7812 */ /* 0x000fe400078ec0ff */
[----:B------:R-:W-:Y:S02]  /*38e0*/  LOP3.LUT R7, R7, 0xffff, RZ, 0xc0, !PT ;  /* 0x0000ffff07077812 */ /* 0x000fe400078ec0ff */
[----:B------:R-:W-:Y:S01]  /*38f0*/  PRMT R9, R9, 0x3340, R6 ;  /* 0x0000334009097816 */ /* 0x000fe20000000006 */
[----:B------:R-:W-:Y:S01]  /*3900*/  IMAD.SHL.U32 R6, R2, 0x10, RZ ;  /* 0x0000001002067824 */ /* 0x000fe200078e00ff */
[----:B------:R-:W-:Y:S02]  /*3910*/  PRMT R4, R11, 0x3340, R14 ;  /* 0x000033400b047816 */ /* 0x000fe4000000000e */
[----:B------:R-:W-:Y:S01]  /*3920*/  PRMT R7, R10, 0x3340, R7 ;  /* 0x000033400a077816 */ /* 0x000fe20000000007 */
[----:B------:R-:W0:Y:S01]  /*3930*/  LDC.64 R14, c[0x0][0x398] ;  /* 0x0000e600ff0e7b82 */ /* 0x000e220000000a00 */
[----:B------:R-:W-:Y:S01]  /*3940*/  PRMT R8, R8, 0x5410, R9 ;  /* 0x0000541008087816 */ /* 0x000fe20000000009 */
[----:B------:R-:W-:Y:S01]  /*3950*/  @P0 IMAD.MOV.U32 R10, RZ, RZ, 0x7f800000 ;  /* 0x7f800000ff0a0424 */ /* 0x000fe200078e00ff */
[----:B------:R-:W-:-:S02]  /*3960*/  PRMT R4, R4, 0x5410, R7 ;  /* 0x0000541004047816 */ /* 0x000fc40000000007 */
[--C-:B------:R-:W-:Y:S01]  /*3970*/  SHF.R.U32.HI R5, RZ, 0x2, R2.reuse ;  /* 0x00000002ff057819 */ /* 0x100fe20000011602 */
[----:B---3--:R2:W-:Y:S01]  /*3980*/  STS [R17], R8 ;  /* 0x0000000811007388 */ /* 0x0085e20000000800 */
[----:B------:R-:W-:Y:S01]  /*3990*/  LOP3.LUT R6, R6, 0x30, RZ, 0xc0, !PT ;  /* 0x0000003006067812 */ /* 0x000fe200078ec0ff */
[----:B------:R-:W-:Y:S01]  /*39a0*/  @P0 FFMA.FTZ R13, R3, R10, +INF ;  /* 0x7f800000030d0423 */ /* 0x000fe2000001000a */
[----:B------:R-:W-:Y:S01]  /*39b0*/  LOP3.LUT R5, R5, 0x38, RZ, 0xc0, !PT ;  /* 0x0000003805057812 */ /* 0x000fe200078ec0ff */
[----:B------:R3:W-:Y:S01]  /*39c0*/  STS [R17+0x100], R4 ;  /* 0x0001000411007388 */ /* 0x0007e20000000800 */
[----:B------:R-:W-:Y:S01]  /*39d0*/  IMAD R3, R0, UR5, RZ ;  /* 0x0000000500037c24 */ /* 0x000fe2000f8e02ff */
[----:B------:R-:W-:Y:S01]  /*39e0*/  LEA.HI R7, R2, 0xc, RZ, 0x1a ;  /* 0x0000000c02077811 */ /* 0x000fe200078fd0ff */
[----:B------:R-:W-:Y:S01]  /*39f0*/  USHF.R.S32.HI UR5, URZ, 0x1f, UR4 ;  /* 0x0000001fff057899 */ /* 0x000fe20008011404 */
[----:B------:R-:W-:Y:S01]  /*3a00*/  BAR.SYNC.DEFER_BLOCKING 0x0 ;  /* 0x0000000000007b1d */ /* 0x000fe20000010000 */
[----:B------:R-:W-:-:S02]  /*3a10*/  LOP3.LUT R20, R5, 0x1f, R2, 0xf8, !PT ;  /* 0x0000001f05147812 */ /* 0x000fc400078ef802 */
[----:B--2---:R-:W-:Y:S02]  /*3a20*/  LOP3.LUT R8, R12, 0x40, RZ, 0x3c, !PT ;  /* 0x000000400c087812 */ /* 0x004fe400078e3cff */
[----:B------:R-:W-:Y:S01]  /*3a30*/  FSEL R13, R13, -INF , P2 ;  /* 0xff8000000d0d7808 */ /* 0x000fe20001000000 */
[----:B------:R-:W-:Y:S01]  /*3a40*/  IMAD.SHL.U32 R5, R20, 0x8, RZ ;  /* 0x0000000814057824 */ /* 0x000fe200078e00ff */
[----:B------:R-:W-:Y:S01]  /*3a50*/  LEA.HI R9, R2, 0x1c, RZ, 0x1a ;  /* 0x0000001c02097811 */ /* 0x000fe200078fd0ff */
[----:B------:R-:W-:Y:S01]  /*3a60*/  IMAD.SHL.U32 R20, R20, 0x10, RZ ;  /* 0x0000001014147824 */ /* 0x000fe200078e00ff */
[----:B---3--:R-:W-:Y:S01]  /*3a70*/  SHF.R.S32.HI R4, RZ, 0x1f, R3 ;  /* 0x0000001fff047819 */ /* 0x008fe20000011403 */
[----:B------:R-:W-:Y:S01]  /*3a80*/  FFMA R48, R13, 0.69314718246459960938, R48 ;  /* 0x3f3172180d307823 */ /* 0x000fe20000000030 */
[----:B------:R-:W-:Y:S02]  /*3a90*/  LOP3.LUT R5, R5, 0xc0, RZ, 0xc0, !PT ;  /* 0x000000c005057812 */ /* 0x000fe400078ec0ff */
[----:B0-----:R-:W-:Y:S01]  /*3aa0*/  IADD3 R16, P0, P2, R3, UR4, R14 ;  /* 0x0000000403107c10 */ /* 0x001fe2000fa1e00e */
[----:B------:R-:W0:Y:S01]  /*3ab0*/  LDCU UR4, c[0x0][0x3ec] ;  /* 0x00007d80ff0477ac */ /* 0x000e220008000800 */
[----:B------:R-:W-:Y:S01]  /*3ac0*/  IADD3 R33, PT, PT, R5, UR14, R6 ;  /* 0x0000000e05217c10 */ /* 0x000fe2000fffe006 */
[-C--:B-1----:R-:W-:Y:S01]  /*3ad0*/  IMAD R6, R7, R28.reuse, RZ ;  /* 0x0000001c07067224 */ /* 0x082fe200078e02ff */
[----:B------:R-:W-:Y:S01]  /*3ae0*/  SHF.R.U32.HI R5, RZ, 0x6, R2 ;  /* 0x00000006ff057819 */ /* 0x000fe20000011602 */
[----:B------:R-:W-:Y:S01]  /*3af0*/  IMAD R7, R9, R28, RZ ;  /* 0x0000001c09077224 */ /* 0x000fe200078e02ff */
[----:B------:R-:W-:-:S02]  /*3b00*/  IADD3.X R26, PT, PT, R4, UR5, R15, P0, P2 ;  /* 0x00000005041a7c10 */ /* 0x000fc400087e440f */
[----:B------:R-:W-:Y:S02]  /*3b10*/  SGXT.U32 R5, R5, 0x2 ;  /* 0x000000020505781a */ /* 0x000fe40000000000 */
[CC--:B------:R-:W-:Y:S01]  /*3b20*/  IADD3 R10, P2, PT, R6.reuse, R16.reuse, RZ ;  /* 0x00000010060a7210 */ /* 0x0c0fe20007f5e0ff */
[----:B------:R-:W1:Y:S01]  /*3b30*/  LDS.U16 R22, [R12+UR14] ;  /* 0x0000000e0c167984 */ /* 0x000e620008000400 */
[----:B------:R-:W-:Y:S01]  /*3b40*/  IADD3 R18, P3, PT, R7, R16, RZ ;  /* 0x0000001007127210 */ /* 0x000fe20007f7e0ff */
[----:B------:R-:W-:Y:S01]  /*3b50*/  IMAD R5, R5, R28, RZ ;  /* 0x0000001c05057224 */ /* 0x000fe200078e02ff */
[-C--:B------:R-:W-:Y:S01]  /*3b60*/  LEA.HI.X.SX32 R11, R6, R26.reuse, 0x1, P2 ;  /* 0x0000001a060b7211 */ /* 0x080fe200010f0eff */
[----:B------:R-:W2:Y:S01]  /*3b70*/  LDS.U16 R29, [R8+UR14] ;  /* 0x0000000e081d7984 */ /* 0x000ea20008000400 */
[----:B------:R-:W-:Y:S01]  /*3b80*/  LEA.HI.X.SX32 R19, R7, R26, 0x1, P3 ;  /* 0x0000001a07137211 */ /* 0x000fe200018f0eff */
[----:B------:R-:W-:Y:S01]  /*3b90*/  IMAD R3, R28, 0x4, R5 ;  /* 0x000000041c037824 */ /* 0x000fe200078e0205 */
[C---:B------:R-:W-:Y:S01]  /*3ba0*/  IADD3 R4, P0, PT, R5.reuse, R16, RZ ;  /* 0x0000001005047210 */ /* 0x040fe20007f1e0ff */
[----:B------:R-:W3:Y:S01]  /*3bb0*/  LDS.U16 R25, [R12+UR14+0x200] ;  /* 0x0002000e0c197984 */ /* 0x000ee20008000400 */
[----:B------:R-:W-:Y:S01]  /*3bc0*/  LOP3.LUT R20, R20, 0xf0, RZ, 0xc0, !PT ;  /* 0x000000f014147812 */ /* 0x000fe200078ec0ff */
[C---:B------:R-:W-:Y:S01]  /*3bd0*/  IMAD R9, R28.reuse, 0x4, R3 ;  /* 0x000000041c097824 */ /* 0x040fe200078e0203 */
[----:B------:R-:W-:Y:S01]  /*3be0*/  LEA.HI.X.SX32 R5, R5, R26, 0x1, P0 ;  /* 0x0000001a05057211 */ /* 0x000fe200000f0eff */
[----:B------:R4:W5:Y:S01]  /*3bf0*/  LDS.U16 R24, [R8+UR14+0x200] ;  /* 0x0002000e08187984 */ /* 0x0009620008000400 */
[----:B------:R-:W-:Y:S01]  /*3c00*/  IADD3 R6, P0, PT, R3, R16, RZ ;  /* 0x0000001003067210 */ /* 0x000fe20007f1e0ff */
[----:B------:R-:W-:Y:S01]  /*3c10*/  IMAD R13, R28, 0x8, R9 ;  /* 0x000000081c0d7824 */ /* 0x000fe200078e0209 */
[----:B0-----:R-:W-:Y:S01]  /*3c20*/  UIMAD UR4, UR13, UR4, URZ ;  /* 0x000000040d0472a4 */ /* 0x001fe2000f8e02ff */
[----:B------:R-:W-:-:S02]  /*3c30*/  LOP3.LUT R2, R2, 0xff, RZ, 0xc0, !PT ;  /* 0x000000ff02027812 */ /* 0x000fc400078ec0ff */
[C---:B------:R-:W-:Y:S01]  /*3c40*/  IMAD R15, R28.reuse, 0x4, R13 ;  /* 0x000000041c0f7824 */ /* 0x040fe200078e020d */
[----:B------:R-:W-:Y:S01]  /*3c50*/  LEA.HI.X.SX32 R7, R3, R26, 0x1, P0 ;  /* 0x0000001a03077211 */ /* 0x000fe200000f0eff */
[----:B------:R-:W-:Y:S01]  /*3c60*/  USHF.L.U32 UR6, UR4, 0x2, URZ ;  /* 0x0000000204067899 */ /* 0x000fe200080006ff */
[-C--:B----4-:R-:W-:Y:S01]  /*3c70*/  IADD3 R8, P2, PT, R9, R16.reuse, RZ ;  /* 0x0000001009087210 */ /* 0x090fe20007f5e0ff */
[----:B------:R-:W-:Y:S01]  /*3c80*/  IMAD R3, R28, 0x4, R15 ;  /* 0x000000041c037824 */ /* 0x000fe200078e020f */
[----:B------:R-:W-:Y:S01]  /*3c90*/  IADD3 R12, P0, PT, R13, R16, RZ ;  /* 0x000000100d0c7210 */ /* 0x000fe20007f1e0ff */
[----:B------:R-:W-:Y:S01]  /*3ca0*/  UIMAD.WIDE UR4, UR4, 0x4, URZ ;  /* 0x00000004040478a5 */ /* 0x000fe2000f8e02ff */
[----:B------:R-:W-:Y:S02]  /*3cb0*/  LEA.HI.X.SX32 R9, R9, R26, 0x1, P2 ;  /* 0x0000001a09097211 */ /* 0x000fe400010f0eff */
[-C--:B------:R-:W-:Y:S02]  /*3cc0*/  IADD3 R14, P2, PT, R15, R16.reuse, RZ ;  /* 0x000000100f0e7210 */ /* 0x080fe40007f5e0ff */
[----:B------:R-:W-:-:S02]  /*3cd0*/  IADD3 R16, P3, PT, R3, R16, RZ ;  /* 0x0000001003107210 */ /* 0x000fc40007f7e0ff */
[-C--:B------:R-:W-:Y:S02]  /*3ce0*/  LEA.HI.X.SX32 R13, R13, R26.reuse, 0x1, P0 ;  /* 0x0000001a0d0d7211 */ /* 0x080fe400000f0eff */
[-C--:B------:R-:W-:Y:S02]  /*3cf0*/  LEA.HI.X.SX32 R17, R3, R26.reuse, 0x1, P3 ;  /* 0x0000001a03117211 */ /* 0x080fe400018f0eff */
[----:B------:R-:W-:Y:S02]  /*3d00*/  LEA.HI.X.SX32 R15, R15, R26, 0x1, P2 ;  /* 0x0000001a0f0f7211 */ /* 0x000fe400010f0eff */
[----:B------:R-:W-:Y:S02]  /*3d10*/  ISETP.GE.U32.AND P0, PT, R2, 0x40, PT ;  /* 0x000000400200780c */ /* 0x000fe40003f06070 */
[C---:B-1----:R-:W-:Y:S02]  /*3d20*/  PRMT R21, R22.reuse, 0x7770, RZ ;  /* 0x0000777016157816 */ /* 0x042fe400000000ff */
[----:B------:R-:W-:-:S02]  /*3d30*/  PRMT R3, R22, 0x7771, RZ ;  /* 0x0000777116037816 */ /* 0x000fc400000000ff */
[C---:B--2---:R-:W-:Y:S01]  /*3d40*/  PRMT R27, R29.reuse, 0x7770, RZ ;  /* 0x000077701d1b7816 */ /* 0x044fe200000000ff */
[----:B------:R0:W-:Y:S01]  /*3d50*/  STG.E.U8 desc[UR28][R4.64], R21 ;  /* 0x0000001504007986 */ /* 0x0001e2000c10111c */
[----:B------:R-:W-:Y:S02]  /*3d60*/  PRMT R29, R29, 0x7771, RZ ;  /* 0x000077711d1d7816 */ /* 0x000fe400000000ff */
[C---:B---3--:R-:W-:Y:S01]  /*3d70*/  PRMT R23, R25.reuse, 0x7770, RZ ;  /* 0x0000777019177816 */ /* 0x048fe200000000ff */
[----:B------:R1:W-:Y:S01]  /*3d80*/  STG.E.U8 desc[UR28][R6.64], R3 ;  /* 0x0000000306007986 */ /* 0x0003e2000c10111c */
[----:B------:R-:W-:Y:S02]  /*3d90*/  PRMT R25, R25, 0x7771, RZ ;  /* 0x0000777119197816 */ /* 0x000fe400000000ff */
[C---:B-----5:R-:W-:Y:S01]  /*3da0*/  PRMT R31, R24.reuse, 0x7770, RZ ;  /* 0x00007770181f7816 */ /* 0x060fe200000000ff */
[----:B------:R2:W-:Y:S01]  /*3db0*/  STG.E.U8 desc[UR28][R8.64], R27 ;  /* 0x0000001b08007986 */ /* 0x0005e2000c10111c */
[----:B0-----:R-:W-:-:S03]  /*3dc0*/  PRMT R5, R24, 0x7771, RZ ;  /* 0x0000777118057816 */ /* 0x001fc600000000ff */
[----:B------:R-:W-:Y:S01]  /*3dd0*/  STG.E.U8 desc[UR28][R10.64], R29 ;  /* 0x0000001d0a007986 */ /* 0x000fe2000c10111c */
[----:B-1----:R-:W-:-:S03]  /*3de0*/  IMAD.SHL.U32 R3, R0, 0x4, RZ ;  /* 0x0000000400037824 */ /* 0x002fc600078e00ff */
[----:B------:R-:W-:Y:S01]  /*3df0*/  STG.E.U8 desc[UR28][R12.64], R23 ;  /* 0x000000170c007986 */ /* 0x000fe2000c10111c */
[----:B------:R-:W-:Y:S01]  /*3e00*/  IMAD.HI R0, R0, 0x4, RZ ;  /* 0x0000000400007827 */ /* 0x000fe200078e02ff */
[----:B--2---:R-:W0:Y:S02]  /*3e10*/  LDC.64 R8, c[0x0][0x3a0] ;  /* 0x0000e800ff087b82 */ /* 0x004e240000000a00 */
[----:B------:R-:W-:Y:S04]  /*3e20*/  STG.E.U8 desc[UR28][R14.64], R25 ;  /* 0x000000190e007986 */ /* 0x000fe8000c10111c */
[----:B------:R-:W-:Y:S04]  /*3e30*/  STG.E.U8 desc[UR28][R16.64], R31 ;  /* 0x0000001f10007986 */ /* 0x000fe8000c10111c */
[----:B------:R-:W-:Y:S01]  /*3e40*/  STG.E.U8 desc[UR28][R18.64], R5 ;  /* 0x0000000512007986 */ /* 0x000fe2000c10111c */
[----:B------:R-:W-:Y:S01]  /*3e50*/  BAR.SYNC.DEFER_BLOCKING 0x0 ;  /* 0x0000000000007b1d */ /* 0x000fe20000010000 */
[----:B0-----:R-:W-:-:S04]  /*3e60*/  IADD3 R2, P2, P3, R3, UR6, R8 ;  /* 0x0000000603027c10 */ /* 0x001fc8000fb5e008 */
[----:B------:R-:W-:Y:S01]  /*3e70*/  IADD3.X R3, PT, PT, R0, UR5, R9, P2, P3 ;  /* 0x0000000500037c10 */ /* 0x000fe200097e6409 */
[----:B------:R-:W-:Y:S02]  /*3e80*/  STSM.16.M88 [R33], R48 ;  /* 0x0000003021007844 */ /* 0x000fe40000000000 */
[----:B------:R-:W-:Y:S06]  /*3e90*/  BAR.SYNC.DEFER_BLOCKING 0x0 ;  /* 0x0000000000007b1d */ /* 0x000fec0000010000 */
[----:B------:R-:W0:Y:S04]  /*3ea0*/  LDSM.16.M88 R7, [R20+UR14] ;  /* 0x0000000e1407783b */ /* 0x000e280008000000 */
[----:B0-----:R0:W-:Y:S01]  /*3eb0*/  @!P0 STG.E desc[UR28][R2.64], R7 ;  /* 0x0000000702008986 */ /* 0x0011e2000c10191c */
[----:B------:R-:W-:Y:S06]  /*3ec0*/  BAR.SYNC.DEFER_BLOCKING 0x0 ;  /* 0x0000000000007b1d */ /* 0x000fec0000010000 */
[----:B------:R-:W-:Y:S05]  /*3ed0*/  @P1 BRA `(.L_x_19) ;  /* 0x0000000000a01947 */ /* 0x000fea0003800000 */
[----:B------:R-:W1:Y:S01]  /*3ee0*/  S2UR UR5, SR_CgaCtaId ;  /* 0x00000000000579c3 */ /* 0x000e620000008800 */
[----:B------:R-:W-:Y:S01]  /*3ef0*/  NOP ;  /* 0x0000000000007918 */ /* 0x000fe20000000000 */
[----:B------:R-:W-:Y:S01]  /*3f00*/  UMOV UR4, 0x50 ;  /* 0x0000005000047882 */ /* 0x000fe20000000000 */
[----:B------:R-:W-:Y:S02]  /*3f10*/  IMAD.U32 R0, RZ, RZ, UR12 ;  /* 0x0000000cff007e24 */ /* 0x000fe4000f8e00ff */
[----:B0-----:R-:W-:Y:S02]  /*3f20*/  IMAD.MOV.U32 R3, RZ, RZ, 0x3 ;  /* 0x00000003ff037424 */ /* 0x001fe400078e00ff */
[----:B------:R-:W-:Y:S01]  /*3f30*/  IMAD.MOV.U32 R7, RZ, RZ, 0x1 ;  /* 0x00000001ff077424 */ /* 0x000fe200078e00ff */
[----:B------:R-:W-:-:S04]  /*3f40*/  LOP3.LUT R0, R0, 0xffff, RZ, 0xc0, !PT ;  /* 0x0000ffff00007812 */ /* 0x000fc800078ec0ff */
[----:B------:R-:W-:-:S05]  /*3f50*/  SHF.R.U32.HI R0, RZ, 0x5, R0 ;  /* 0x00000005ff007819 */ /* 0x000fca0000011600 */
[----:B------:R-:W-:Y:S01]  /*3f60*/  VIADD R2, R0, 0x10 ;  /* 0x0000001000027836 */ /* 0x000fe20000000000 */
[----:B------:R-:W-:Y:S01]  /*3f70*/  SHF.L.U32 R0, R3, R0, RZ ;  /* 0x0000000003007219 */ /* 0x000fe200000006ff */
[----:B-1----:R-:W-:-:S03]  /*3f80*/  ULEA UR6, UR5, UR4, 0x18 ;  /* 0x0000000405067291 */ /* 0x002fc6000f8ec0ff */
[----:B------:R-:W-:-:S04]  /*3f90*/  SHF.L.U32 R3, R7, R2, RZ ;  /* 0x0000000207037219 */ /* 0x000fc800000006ff */
[----:B------:R-:W-:Y:S02]  /*3fa0*/  LOP3.LUT R0, R3, R0, RZ, 0xfc, !PT ;  /* 0x0000000003007212 */ /* 0x000fe400078efcff */
[----:B------:R-:W0:Y:S02]  /*3fb0*/  LDS R5, [UR6] ;  /* 0x00000006ff057984 */ /* 0x000e240008000800 */
[C---:B------:R-:W-:Y:S02]  /*3fc0*/  LOP3.LUT R2, R0.reuse, 0xffff, RZ, 0xc0, !PT ;  /* 0x0000ffff00027812 */ /* 0x040fe400078ec0ff */
[----:B0-----:R-:W-:-:S04]  /*3fd0*/  LOP3.LUT R3, R0, 0xffff, R5, 0x80, !PT ;  /* 0x0000ffff00037812 */ /* 0x001fc800078e8005 */
[----:B------:R-:W-:-:S13]  /*3fe0*/  ISETP.NE.AND P0, PT, R3, R2, PT ;  /* 0x000000020300720c */ /* 0x000fda0003f05270 */
[----:B------:R-:W-:Y:S05]  /*3ff0*/  @P0 BRA `(.L_x_20) ;  /* 0x0000000000500947 */ /* 0x000fea0003800000 */
[----:B------:R-:W-:Y:S02]  /*4000*/  SHF.R.U32.HI R5, RZ, 0x10, R5 ;  /* 0x00000010ff057819 */ /* 0x000fe40000011605 */
[----:B------:R-:W-:-:S04]  /*4010*/  SHF.R.U32.HI R2, RZ, 0x10, R0 ;  /* 0x00000010ff027819 */ /* 0x000fc80000011600 */
[----:B------:R-:W-:-:S04]  /*4020*/  LOP3.LUT R5, R5, R2, RZ, 0xc0, !PT ;  /* 0x0000000205057212 */ /* 0x000fc800078ec0ff */
[----:B------:R-:W-:-:S13]  /*4030*/  ISETP.NE.AND P0, PT, R5, R2, PT ;  /* 0x000000020500720c */ /* 0x000fda0003f05270 */
[----:B------:R-:W-:Y:S05]  /*4040*/  @P0 BRA `(.L_x_21) ;  /* 0x0000000000300947 */ /* 0x000fea0003800000 */
[----:B------:R-:W-:Y:S01]  /*4050*/  R2UR UR4, R0 ;  /* 0x00000000000472ca */ /* 0x000fe200000e0000 */
[----:B------:R-:W-:Y:S01]  /*4060*/  VOTEU.ANY UR5, UPT, PT ;  /* 0x0000000000057886 */ /* 0x000fe200038e0100 */
[----:B------:R-:W0:Y:S01]  /*4070*/  S2R R0, SR_LANEID ;  /* 0x0000000000007919 */ /* 0x000e220000000000 */
[----:B------:R-:W-:-:S10]  /*4080*/  UFLO.U32 UR5, UR5 ;  /* 0x00000005000572bd */ /* 0x000fd400080e0000 */
[----:B------:R-:W-:-:S06]  /*4090*/  ULOP3.LUT UR4, URZ, UR4, URZ, 0x33, !UPT ;  /* 0x00000004ff047292 */ /* 0x000fcc000f8e33ff */
[----:B------:R-:W-:-:S04]  /*40a0*/  IMAD.U32 R2, RZ, RZ, UR4 ;  /* 0x00000004ff027e24 */ /* 0x000fc8000f8e00ff */
[----:B------:R-:W1:Y:S02]  /*40b0*/  REDUX UR7, R2 ;  /* 0x00000000020773c4 */ /* 0x000e640000000000 */
[----:B------:R2:W-:Y:S01]  /*40c0*/  UTCATOMSWS.AND URZ, UR4 ;  /* 0x0000000400ff79e3 */ /* 0x0005e20008000000 */
[----:B0-----:R-:W-:Y:S01]  /*40d0*/  ISETP.EQ.U32.AND P0, PT, R0, UR5, PT ;  /* 0x0000000500007c0c */ /* 0x001fe2000bf02070 */
[----:B-1----:R-:W-:-:S12]  /*40e0*/  IMAD.U32 R0, RZ, RZ, UR7 ;  /* 0x00000007ff007e24 */ /* 0x002fd8000f8e00ff */
[----:B------:R2:W-:Y:S01]  /*40f0*/  @P0 ATOMS.AND RZ, [UR6], R0 ;  /* 0x00000000ffff098c */ /* 0x0005e2000a800006 */
[----:B------:R-:W-:Y:S05]  /*4100*/  BRA `(.L_x_19) ;  /* 0x0000000000147947 */ /* 0x000fea0003800000 */
.L_x_21:
[----:B------:R-:W-:-:S07]  /*4110*/  MOV R2, 0x4130 ;  /* 0x0000413000027802 */ /* 0x000fce0000000f00 */
[----:B------:R-:W-:Y:S05]  /*4120*/  CALL.REL.NOINC `($__internal_0_$__cuda_sm10x_tcgen05_guardrail_trap_col_being_dealloced_not_returned_by_alloc) ;  /* 0x0000000000447944 */ /* 0x000fea0003c00000 */
[----:B------:R-:W-:Y:S05]  /*4130*/  BRA `(.L_x_19) ;  /* 0x0000000000087947 */ /* 0x000fea0003800000 */
.L_x_20:
[----:B------:R-:W-:-:S07]  /*4140*/  MOV R2, 0x4160 ;  /* 0x0000416000027802 */ /* 0x000fce0000000f00 */
[----:B------:R-:W-:Y:S05]  /*4150*/  CALL.REL.NOINC `($__internal_2_$__cuda_sm10x_tcgen05_guardrail_trap_unallocated_columns_being_dealloced) ;  /* 0x0000000000507944 */ /* 0x000fea0003c00000 */
.L_x_19:
[----:B------:R-:W-:Y:S01]  /*4160*/  NOP ;  /* 0x0000000000007918 */ /* 0x000fe20000000000 */
[----:B--2---:R-:W-:Y:S05]  /*4170*/  EXIT ;  /* 0x000000000000794d */ /* 0x004fea0003800000 */
.L_x_8:
[----:B------:R-:W1:Y:S02]  /*4180*/  SYNCS.PHASECHK.TRANS64.TRYWAIT P0, [UR14+0x2000], RZ ;  /* 0x002000ffff0075a7 */ /* 0x000e64000800110e */
[----:B-1----:R-:W-:Y:S05]  /*4190*/  @!P0 BRA `(.L_x_8) ;  /* 0xfffffffc00f88947 */ /* 0x002fea000383ffff */
[----:B------:R-:W-:Y:S05]  /*41a0*/  BRA `(.L_x_7) ;  /* 0xffffffcc00847947 */ /* 0x000fea000383ffff */
.L_x_13:
[----:B------:R-:W2:Y:S02]  /*41b0*/  SYNCS.PHASECHK.TRANS64.TRYWAIT P3, [UR14+0x3010], RZ ;  /* 0x003010ffff0075a7 */ /* 0x000ea4000806110e */
[----:B--2---:R-:W-:Y:S05]  /*41c0*/  @!P3 BRA `(.L_x_13) ;  /* 0xfffffffc00f8b947 */ /* 0x004fea000383ffff */
[----:B------:R-:W-:Y:S05]  /*41d0*/  BRA `(.L_x_22) ;  /* 0xffffffe000d07947 */ /* 0x000fea000383ffff */
.L_x_14:
[----:B------:R-:W0:Y:S02]  /*41e0*/  SYNCS.PHASECHK.TRANS64.TRYWAIT P4, [UR16], R17 ;  /* 0x00000011ff0075a7 */ /* 0x000e240008081110 */
[----:B0-----:R-:W-:Y:S05]  /*41f0*/  @!P4 BRA `(.L_x_14) ;  /* 0xfffffffc00f8c947 */ /* 0x001fea000383ffff */
[----:B------:R-:W-:Y:S05]  /*4200*/  BRA `(.L_x_23) ;  /* 0xffffffe800a87947 */ /* 0x000fea000383ffff */
.L_x_18:
[----:B------:R-:W0:Y:S02]  /*4210*/  SYNCS.PHASECHK.TRANS64.TRYWAIT P4, [UR16], R4 ;  /* 0x00000004ff0075a7 */ /* 0x000e240008081110 */
[----:B0-----:R-:W-:Y:S05]  /*4220*/  @!P4 BRA `(.L_x_18) ;  /* 0xfffffffc00f8c947 */ /* 0x001fea000383ffff */
[----:B------:R-:W-:Y:S05]  /*4230*/  BRA `(.L_x_17) ;  /* 0xfffffff000547947 */ /* 0x000fea000383ffff */
        .weak           $__internal_0_$__cuda_sm10x_tcgen05_guardrail_trap_col_being_dealloced_not_returned_by_alloc
        .type           $__internal_0_$__cuda_sm10x_tcgen05_guardrail_trap_col_being_dealloced_not_returned_by_alloc,@function
        .size           $__internal_0_$__cuda_sm10x_tcgen05_guardrail_trap_col_being_dealloced_not_returned_by_alloc,($__internal_1_$__cuda_sm10x_tcgen05_guardrail_trap_phase_invalid_during_alloc - $__internal_0_$__cuda_sm10x_tcgen05_guardrail_trap_col_being_dealloced_not_returned_by_alloc)
$__internal_0_$__cuda_sm10x_tcgen05_guardrail_trap_col_being_dealloced_not_returned_by_alloc:
[----:B------:R-:W-:Y:S05]  /*4240*/  BPT.TRAP 0x1 ;  /* 0x000000040000795c */ /* 0x000fea0000300000 */
[----:B------:R-:W-:-:S04]  /*4250*/  IMAD.MOV.U32 R3, RZ, RZ, 0x0 ;  /* 0x00000000ff037424 */ /* 0x000fc800078e00ff */
[----:B------:R-:W-:Y:S05]  /*4260*/  RET.REL.NODEC R2 `(attn_fwd) ;  /* 0xffffffbc02647950 */ /* 0x000fea0003c3ffff */
        .weak           $__internal_1_$__cuda_sm10x_tcgen05_guardrail_trap_phase_invalid_during_alloc
        .type           $__internal_1_$__cuda_sm10x_tcgen05_guardrail_trap_phase_invalid_during_alloc,@function
        .size           $__internal_1_$__cuda_sm10x_tcgen05_guardrail_trap_phase_invalid_during_alloc,($__internal_2_$__cuda_sm10x_tcgen05_guardrail_trap_unallocated_columns_being_dealloced - $__internal_1_$__cuda_sm10x_tcgen05_guardrail_trap_phase_invalid_during_alloc)
$__internal_1_$__cuda_sm10x_tcgen05_guardrail_trap_phase_invalid_during_alloc:
[----:B------:R-:W-:Y:S05]  /*4270*/  BPT.TRAP 0x1 ;  /* 0x000000040000795c */ /* 0x000fea0000300000 */
[----:B------:R-:W-:-:S04]  /*4280*/  IMAD.MOV.U32 R5, RZ, RZ, 0x0 ;  /* 0x00000000ff057424 */ /* 0x000fc800078e00ff */
[----:B------:R-:W-:Y:S05]  /*4290*/  RET.REL.NODEC R4 `(attn_fwd) ;  /* 0xffffffbc04587950 */ /* 0x000fea0003c3ffff */
        .weak           $__internal_2_$__cuda_sm10x_tcgen05_guardrail_trap_unallocated_columns_being_dealloced
        .type           $__internal_2_$__cuda_sm10x_tcgen05_guardrail_trap_unallocated_columns_being_dealloced,@function
        .size           $__internal_2_$__cuda_sm10x_tcgen05_guardrail_trap_unallocated_columns_being_dealloced,(.L_x_27 - $__internal_2_$__cuda_sm10x_tcgen05_guardrail_trap_unallocated_columns_being_dealloced)
$__internal_2_$__cuda_sm10x_tcgen05_guardrail_trap_unallocated_columns_being_dealloced:
[----:B------:R-:W-:Y:S05]  /*42a0*/  BPT.TRAP 0x1 ;  /* 0x000000040000795c */ /* 0x000fea0000300000 */
[----:B------:R-:W-:-:S04]  /*42b0*/  IMAD.MOV.U32 R3, RZ, RZ, 0x0 ;  /* 0x00000000ff037424 */ /* 0x000fc800078e00ff */
[----:B------:R-:W-:Y:S05]  /*42c0*/  RET.REL.NODEC R2 `(attn_fwd) ;  /* 0xffffffbc024c7950 */ /* 0x000fea0003c3ffff */
.L_x_24:
[----:B------:R-:W-:-:S00]  /*42d0*/  BRA `(.L_x_24) ;  /* 0xfffffffc00fc7947 */ /* 0x000fc0000383ffff */
[----:B------:R-:W-:-:S00]  /*42e0*/  NOP ;  /* 0x0000000000007918 */ /* 0x000fc00000000000 */
        /* <DEDUP_REMOVED lines=9> */
.L_x_27:


//--------------------- .nv.global.init           --------------------------
	.section	.nv.global.init,"aw",@progbits
.nv.global.init:
	.type		_$_str,@object
	.size		_$_str,(.L_3 - _$_str)
_$_str:
        /*0000*/ 	.byte	0x5f, 0x5f, 0x43, 0x55, 0x44, 0x41, 0x5f, 0x46, 0x54, 0x5a, 0x00
.L_3:


//--------------------- .nv.shared.attn_fwd       --------------------------
	.section	.nv.shared.attn_fwd,"aw",@nobits
	.sectionflags	@""
	.align	16
	.zero		1024


//--------------------- .nv.shared.reserved.0     --------------------------
	.section	.nv.shared.reserved.0,"aw",@nobits
	.align	8
	.weak		__nv_reservedSMEM_offset_0_alias
	.size		__nv_reservedSMEM_offset_0_alias, 0, 64
	.other		__nv_reservedSMEM_offset_0_alias,@"STO_CUDA_RESERVED_SHARED STV_DEFAULT"
__nv_reservedSMEM_offset_0_alias:
	.zero		0
.nv.shared.reserved.0:
	.zero		64
	.weak		__nv_reservedSMEM_allocation_phase
	.type		__nv_reservedSMEM_allocation_phase,@object
	.size		__nv_reservedSMEM_allocation_phase,(.L_0 - __nv_reservedSMEM_allocation_phase)
__nv_reservedSMEM_allocation_phase:
	.zero		1
.L_0:
	.zero		7
	.weak		__nv_reservedSMEM_devtool_atexit_pc
	.type		__nv_reservedSMEM_devtool_atexit_pc,@object
	.size		__nv_reservedSMEM_devtool_atexit_pc,(__nv_reservedSMEM_allocation_mask - __nv_reservedSMEM_devtool_atexit_pc)
__nv_reservedSMEM_devtool_atexit_pc:
	.zero		8
	.weak		__nv_reservedSMEM_allocation_mask
	.type		__nv_reservedSMEM_allocation_mask,@object
	.size		__nv_reservedSMEM_allocation_mask,(.L_2 - __nv_reservedSMEM_allocation_mask)
__nv_reservedSMEM_allocation_mask:
	.zero		4
.L_2:


//--------------------- .nv.constant0.attn_fwd    --------------------------
	.section	.nv.constant0.attn_fwd,"a",@progbits
	.sectionflags	@""
	.align	4
.nv.constant0.attn_fwd:
	.zero		1032


//--------------------- SYMBOLS --------------------------

	.type		.nv.reservedSmem.offset0,@object
	.size		.nv.reservedSmem.offset0,0x4
	.type		.nv.reservedSmem.cap,@object
	.size		.nv.reservedSmem.cap,0x4
